// auto-generated by cutlass_sweep.gemm — config: {"arch": "sm_90", "cluster_m": 2, "cluster_n": 1, "dtype": "int8", "dtype_b": "int8", "layout": "nt", "stages": 0, "tile_k": 128, "tile_m": 128, "tile_n": 176}
#include "cutlass/cutlass.h"
#include "cutlass/gemm/collective/collective_builder.hpp"
#include "cutlass/gemm/device/gemm_universal_adapter.h"
#include "cutlass/gemm/kernel/gemm_universal.hpp"
#include "cutlass/epilogue/collective/collective_builder.hpp"

using ElemA = int8_t;
using ElemB = int8_t;
using ElemCD = int8_t;
using Acc  = int32_t;
using TileShape    = cute::Shape<cute::_128, cute::_176, cute::_128>;
using ClusterShape = cute::Shape<cute::_2, cute::_1, cute::_1>;

using CollectiveEpilogue = typename cutlass::epilogue::collective::CollectiveBuilder<
    cutlass::arch::Sm90, cutlass::arch::OpClassTensorOp,
    TileShape, ClusterShape,
    cutlass::epilogue::collective::EpilogueTileAuto,
    Acc, Acc,
    ElemCD, cutlass::layout::RowMajor, 128 / cutlass::sizeof_bits<ElemCD>::value,
    ElemCD, cutlass::layout::RowMajor, 128 / cutlass::sizeof_bits<ElemCD>::value,
    cutlass::epilogue::collective::EpilogueScheduleAuto
  >::CollectiveOp;

using CollectiveMainloop = typename cutlass::gemm::collective::CollectiveBuilder<
    cutlass::arch::Sm90, cutlass::arch::OpClassTensorOp,
    ElemA, cutlass::layout::RowMajor, 128 / cutlass::sizeof_bits<ElemA>::value,
    ElemB, cutlass::layout::ColumnMajor, 128 / cutlass::sizeof_bits<ElemB>::value,
    Acc,
    TileShape, ClusterShape,
    cutlass::gemm::collective::StageCountAutoCarveout<static_cast<int>(sizeof(typename CollectiveEpilogue::SharedStorage))>,
    cutlass::gemm::collective::KernelScheduleAuto
  >::CollectiveOp;

using GemmKernel = cutlass::gemm::kernel::GemmUniversal<
    cute::Shape<int,int,int,int>,
    CollectiveMainloop,
    CollectiveEpilogue
>;
using Gemm = cutlass::gemm::device::GemmUniversalAdapter<GemmKernel>;

// Force the device kernel symbol into the cubin without needing a host main.
auto* _anchor = &cutlass::device_kernel<GemmKernel>;


// ===== COMPILED SASS (sm_90a) =====

	.target	sm_90a

	.elftype	@"ET_EXEC"


//--------------------- .note.nv.tkinfo           --------------------------
	.section	.note.nv.tkinfo,"",@"SHT_NOTE"
	.sectionflags	@"SHF_NOTE_NV_TKINFO"
	.tkinfo
        /*0018*/ 	.word	0x00000002
        /*0030*/ 	.string	""
        /*0030*/ 	.string	"ptxas"
        /*0030*/ 	.string	"Cuda compilation tools, release 13.0, V13.0.88"
        /*0030*/ 	.string	"Build cuda_13.0.r13.0/compiler.36424714_0"
        /*0030*/ 	.string	"-arch sm_90a -m 64 "



//--------------------- .note.nv.cuinfo           --------------------------
	.section	.note.nv.cuinfo,"",@"SHT_NOTE"
	.sectionflags	@"SHF_NOTE_NV_CUINFO"
        /*0018*/ 	.short	0x0002
        /*001a*/ 	.short	0x005a
        /*001c*/ 	.short	0x0082
	.zero		2


//--------------------- .nv.info                  --------------------------
	.section	.nv.info,"",@"SHT_CUDA_INFO"
	.align	4


	//----- nvinfo : EIATTR_REGCOUNT
	.align		4
        /*0000*/ 	.byte	0x04, 0x2f
        /*0002*/ 	.short	(.L_15 - .L_14)
	.align		4
.L_14:
        /*0004*/ 	.word	index@(_ZN7cutlass13device_kernelINS_4gemm6kernel13GemmUniversalIN4cute5tupleIJiiiiEEENS1_10collective13CollectiveMmaINS1_34MainloopSm90TmaGmmaWarpSpecializedILi5ENS5_IJNS4_1CILi2EEENSA_ILi1EEESC_EEENS1_35KernelTmaWarpSpecializedCooperativeEEENS5_IJNSA_ILi128EEENSA_ILi176EEESG_EEEaNS5_IJlSC_lEEEaSJ_NS4_8TiledMMAINS4_8MMA_AtomIJNS4_4SM904GMMA26MMA_64x16x32_S32S8S8_SS_TNEEEENS4_6LayoutISD_NS5_IJSC_NSA_ILi0EEESR_EEEEENS5_IJNS4_10UnderscoreESU_SU_EEEEENS4_13SM90_TMA_LOADENS4_14ComposedLayoutINS4_7SwizzleILi3ELi4ELi3EEENS4_18smem_ptr_flag_bitsILi8EEENSQ_INS5_IJNSA_ILi8EEESG_EEENS5_IJSG_SC_EEEEEEEvNS4_8identityENS4_23SM90_TMA_LOAD_MULTICASTES17_vS18_EENS_8epilogue10collective6detail29Sm90TmaWarpSpecializedAdapterINS1C_15DefaultEpilogueIaSJ_SJ_NS1B_6thread17LinearCombinationIaLi1EiiLNS1G_9ScaleType4KindE0ELNS_15FloatRoundStyleE2EaEENS1_15EpilogueDefaultEEEEEvvEEEEvNT_6ParamsE)
        /*0008*/ 	.word	0x000000a8


	//----- nvinfo : EIATTR_FRAME_SIZE
	.align		4
.L_15:
        /*000c*/ 	.byte	0x04, 0x11
        /*000e*/ 	.short	(.L_17 - .L_16)
	.align		4
.L_16:
        /*0010*/ 	.word	index@(_ZN7cutlass13device_kernelINS_4gemm6kernel13GemmUniversalIN4cute5tupleIJiiiiEEENS1_10collective13CollectiveMmaINS1_34MainloopSm90TmaGmmaWarpSpecializedILi5ENS5_IJNS4_1CILi2EEENSA_ILi1EEESC_EEENS1_35KernelTmaWarpSpecializedCooperativeEEENS5_IJNSA_ILi128EEENSA_ILi176EEESG_EEEaNS5_IJlSC_lEEEaSJ_NS4_8TiledMMAINS4_8MMA_AtomIJNS4_4SM904GMMA26MMA_64x16x32_S32S8S8_SS_TNEEEENS4_6LayoutISD_NS5_IJSC_NSA_ILi0EEESR_EEEEENS5_IJNS4_10UnderscoreESU_SU_EEEEENS4_13SM90_TMA_LOADENS4_14ComposedLayoutINS4_7SwizzleILi3ELi4ELi3EEENS4_18smem_ptr_flag_bitsILi8EEENSQ_INS5_IJNSA_ILi8EEESG_EEENS5_IJSG_SC_EEEEEEEvNS4_8identityENS4_23SM90_TMA_LOAD_MULTICASTES17_vS18_EENS_8epilogue10collective6detail29Sm90TmaWarpSpecializedAdapterINS1C_15DefaultEpilogueIaSJ_SJ_NS1B_6thread17LinearCombinationIaLi1EiiLNS1G_9ScaleType4KindE0ELNS_15FloatRoundStyleE2EaEENS1_15EpilogueDefaultEEEEEvvEEEEvNT_6ParamsE)
        /*0014*/ 	.word	0x00000000


	//----- nvinfo : EIATTR_MIN_STACK_SIZE
	.align		4
.L_17:
        /*0018*/ 	.byte	0x04, 0x12
        /*001a*/ 	.short	(.L_19 - .L_18)
	.align		4
.L_18:
        /*001c*/ 	.word	index@(_ZN7cutlass13device_kernelINS_4gemm6kernel13GemmUniversalIN4cute5tupleIJiiiiEEENS1_10collective13CollectiveMmaINS1_34MainloopSm90TmaGmmaWarpSpecializedILi5ENS5_IJNS4_1CILi2EEENSA_ILi1EEESC_EEENS1_35KernelTmaWarpSpecializedCooperativeEEENS5_IJNSA_ILi128EEENSA_ILi176EEESG_EEEaNS5_IJlSC_lEEEaSJ_NS4_8TiledMMAINS4_8MMA_AtomIJNS4_4SM904GMMA26MMA_64x16x32_S32S8S8_SS_TNEEEENS4_6LayoutISD_NS5_IJSC_NSA_ILi0EEESR_EEEEENS5_IJNS4_10UnderscoreESU_SU_EEEEENS4_13SM90_TMA_LOADENS4_14ComposedLayoutINS4_7SwizzleILi3ELi4ELi3EEENS4_18smem_ptr_flag_bitsILi8EEENSQ_INS5_IJNSA_ILi8EEESG_EEENS5_IJSG_SC_EEEEEEEvNS4_8identityENS4_23SM90_TMA_LOAD_MULTICASTES17_vS18_EENS_8epilogue10collective6detail29Sm90TmaWarpSpecializedAdapterINS1C_15DefaultEpilogueIaSJ_SJ_NS1B_6thread17LinearCombinationIaLi1EiiLNS1G_9ScaleType4KindE0ELNS_15FloatRoundStyleE2EaEENS1_15EpilogueDefaultEEEEEvvEEEEvNT_6ParamsE)
        /*0020*/ 	.word	0x00000000
.L_19:


//--------------------- .nv.compat                --------------------------
	.section	.nv.compat,"",@"SHT_CUDA_COMPAT_INFO"
	.align	4
        /*0000*/ 	.byte	0x02, 0x09, 0x01, 0x00, 0x02, 0x02, 0x04, 0x00, 0x02, 0x05, 0x05, 0x00, 0x03, 0x07, 0x01, 0x01
        /*0010*/ 	.byte	0x02, 0x03, 0x01, 0x00, 0x02, 0x06, 0x01, 0x00, 0x04, 0x0b, 0x08, 0x00, 0x00, 0x00, 0x00, 0x00
        /*0020*/ 	.byte	0x00, 0x00, 0x00, 0x00


//--------------------- .nv.info._ZN7cutlass13device_kernelINS_4gemm6kernel13GemmUniversalIN4cute5tupleIJiiiiEEENS1_10collective13CollectiveMmaINS1_34MainloopSm90TmaGmmaWarpSpecializedILi5ENS5_IJNS4_1CILi2EEENSA_ILi1EEESC_EEENS1_35KernelTmaWarpSpecializedCooperativeEEENS5_IJNSA_ILi128EEENSA_ILi176EEESG_EEEaNS5_IJlSC_lEEEaSJ_NS4_8TiledMMAINS4_8MMA_AtomIJNS4_4SM904GMMA26MMA_64x16x32_S32S8S8_SS_TNEEEENS4_6LayoutISD_NS5_IJSC_NSA_ILi0EEESR_EEEEENS5_IJNS4_10UnderscoreESU_SU_EEEEENS4_13SM90_TMA_LOADENS4_14ComposedLayoutINS4_7SwizzleILi3ELi4ELi3EEENS4_18smem_ptr_flag_bitsILi8EEENSQ_INS5_IJNSA_ILi8EEESG_EEENS5_IJSG_SC_EEEEEEEvNS4_8identityENS4_23SM90_TMA_LOAD_MULTICASTES17_vS18_EENS_8epilogue10collective6detail29Sm90TmaWarpSpecializedAdapterINS1C_15DefaultEpilogueIaSJ_SJ_NS1B_6thread17LinearCombinationIaLi1EiiLNS1G_9ScaleType4KindE0ELNS_15FloatRoundStyleE2EaEENS1_15EpilogueDefaultEEEEEvvEEEEvNT_6ParamsE --------------------------
	.section	.nv.info._ZN7cutlass13device_kernelINS_4gemm6kernel13GemmUniversalIN4cute5tupleIJiiiiEEENS1_10collective13CollectiveMmaINS1_34MainloopSm90TmaGmmaWarpSpecializedILi5ENS5_IJNS4_1CILi2EEENSA_ILi1EEESC_EEENS1_35KernelTmaWarpSpecializedCooperativeEEENS5_IJNSA_ILi128EEENSA_ILi176EEESG_EEEaNS5_IJlSC_lEEEaSJ_NS4_8TiledMMAINS4_8MMA_AtomIJNS4_4SM904GMMA26MMA_64x16x32_S32S8S8_SS_TNEEEENS4_6LayoutISD_NS5_IJSC_NSA_ILi0EEESR_EEEEENS5_IJNS4_10UnderscoreESU_SU_EEEEENS4_13SM90_TMA_LOADENS4_14ComposedLayoutINS4_7SwizzleILi3ELi4ELi3EEENS4_18smem_ptr_flag_bitsILi8EEENSQ_INS5_IJNSA_ILi8EEESG_EEENS5_IJSG_SC_EEEEEEEvNS4_8identityENS4_23SM90_TMA_LOAD_MULTICASTES17_vS18_EENS_8epilogue10collective6detail29Sm90TmaWarpSpecializedAdapterINS1C_15DefaultEpilogueIaSJ_SJ_NS1B_6thread17LinearCombinationIaLi1EiiLNS1G_9ScaleType4KindE0ELNS_15FloatRoundStyleE2EaEENS1_15EpilogueDefaultEEEEEvvEEEEvNT_6ParamsE,"",@"SHT_CUDA_INFO"
	.sectionflags	@""
	.align	4


	//----- nvinfo : EIATTR_CUDA_API_VERSION
	.align		4
        /*0000*/ 	.byte	0x04, 0x37
        /*0002*/ 	.short	(.L_21 - .L_20)
.L_20:
        /*0004*/ 	.word	0x00000082


	//----- nvinfo : EIATTR_KPARAM_INFO
	.align		4
.L_21:
        /*0008*/ 	.byte	0x04, 0x17
        /*000a*/ 	.short	(.L_23 - .L_22)
.L_22:
        /*000c*/ 	.word	0x00000000
        /*0010*/ 	.short	0x0000
        /*0012*/ 	.short	0x0070
        /*0014*/ 	.byte	0x00, 0xf0, 0x01, 0x10


	//----- nvinfo : EIATTR_SPARSE_MMA_MASK
	.align		4
.L_23:
        /*0018*/ 	.byte	0x03, 0x50
        /*001a*/ 	.short	0x0000


	//----- nvinfo : EIATTR_MAXREG_COUNT
	.align		4
        /*001c*/ 	.byte	0x03, 0x1b
        /*001e*/ 	.short	0x00a8


	//----- nvinfo : EIATTR_NUM_BARRIERS
	.align		4
        /*0020*/ 	.byte	0x02, 0x4c
        /*0022*/ 	.byte	0x01
	.zero		1


	//----- nvinfo : EIATTR_EXTERNS
	.align		4
        /*0024*/ 	.byte	0x04, 0x0f
        /*0026*/ 	.short	(.L_25 - .L_24)


	//   ....[0]....
	.align		4
.L_24:
        /*0028*/ 	.word	index@(__assertfail)


	//----- nvinfo : EIATTR_MERCURY_ISA_VERSION
	.align		4
.L_25:
        /*002c*/ 	.byte	0x03, 0x5f
        /*002e*/ 	.short	0x0101


	//----- nvinfo : EIATTR_INT_WARP_WIDE_INSTR_OFFSETS
	.align		4
        /*0030*/ 	.byte	0x04, 0x31
        /*0032*/ 	.short	(.L_27 - .L_26)


	//   ....[0]....
.L_26:
        /*0034*/ 	.word	0x000004b0


	//   ....[1]....
        /*0038*/ 	.word	0x000004e0


	//   ....[2]....
        /*003c*/ 	.word	0x000006a0


	//   ....[3]....
        /*0040*/ 	.word	0x00004040


	//----- nvinfo : EIATTR_COOP_GROUP_MASK_REGIDS
	.align		4
.L_27:
        /*0044*/ 	.byte	0x04, 0x29
        /*0046*/ 	.short	(.L_29 - .L_28)


	//   ....[0]....
.L_28:
        /*0048*/ 	.word	0xffffffff


	//   ....[1]....
        /*004c*/ 	.word	0xffffffff


	//   ....[2]....
        /*0050*/ 	.word	0xffffffff


	//   ....[3]....
        /*0054*/ 	.word	0xffffffff


	//   ....[4]....
        /*0058*/ 	.word	0xffffffff


	//   ....[5]....
        /*005c*/ 	.word	0xffffffff


	//----- nvinfo : EIATTR_COOP_GROUP_INSTR_OFFSETS
	.align		4
.L_29:
        /*0060*/ 	.byte	0x04, 0x28
        /*0062*/ 	.short	(.L_31 - .L_30)


	//   ....[0]....
.L_30:
        /*0064*/ 	.word	0x00000060


	//   ....[1]....
        /*0068*/ 	.word	0x00000070


	//   ....[2]....
        /*006c*/ 	.word	0x00000130


	//   ....[3]....
        /*0070*/ 	.word	0x000002f0


	//   ....[4]....
        /*0074*/ 	.word	0x00000820


	//   ....[5]....
        /*0078*/ 	.word	0x00001450


	//----- nvinfo : EIATTR_REG_RECONFIG
	.align		4
.L_31:
        /*007c*/ 	.byte	0x01, 0x54
	.zero		2


	//----- nvinfo : EIATTR_SYSCALL_OFFSETS
	.align		4
        /*0080*/ 	.byte	0x04, 0x46
        /*0082*/ 	.short	(.L_33 - .L_32)


	//   ....[0]....
.L_32:
        /*0084*/ 	.word	0x00001640


	//----- nvinfo : EIATTR_MBARRIER_INSTR_OFFSETS
	.align		4
.L_33:
        /*0088*/ 	.byte	0x04, 0x39
        /*008a*/ 	.short	(.L_35 - .L_34)


	//   ....[0]....
.L_34:
        /*008c*/ 	.word	0x00000230
        /*0090*/ 	.word	0x000000ff
        /*0094*/ 	.word	0x00000000
        /*0098*/ 	.short	0x0100
        /*009a*/ 	.byte	0x08
	.zero		1


	//   ....[1]....
        /*009c*/ 	.word	0x00000240
        /*00a0*/ 	.word	0x000000ff
        /*00a4*/ 	.word	0x00000028
        /*00a8*/ 	.short	0x0100
        /*00aa*/ 	.byte	0x08
	.zero		1


	//   ....[2]....
        /*00ac*/ 	.word	0x00000250
        /*00b0*/ 	.word	0x000000ff
        /*00b4*/ 	.word	0x00000008
        /*00b8*/ 	.short	0x0100
        /*00ba*/ 	.byte	0x08
	.zero		1


	//   ....[3]....
        /*00bc*/ 	.word	0x00000260
        /*00c0*/ 	.word	0x000000ff
        /*00c4*/ 	.word	0x00000030
        /*00c8*/ 	.short	0x0100
        /*00ca*/ 	.byte	0x08
	.zero		1


	//   ....[4]....
        /*00cc*/ 	.word	0x00000270
        /*00d0*/ 	.word	0x000000ff
        /*00d4*/ 	.word	0x00000010
        /*00d8*/ 	.short	0x0100
        /*00da*/ 	.byte	0x08
	.zero		1


	//   ....[5]....
        /*00dc*/ 	.word	0x00000280
        /*00e0*/ 	.word	0x000000ff
        /*00e4*/ 	.word	0x00000038
        /*00e8*/ 	.short	0x0100
        /*00ea*/ 	.byte	0x08
	.zero		1


	//   ....[6]....
        /*00ec*/ 	.word	0x00000290
        /*00f0*/ 	.word	0x000000ff
        /*00f4*/ 	.word	0x00000018
        /*00f8*/ 	.short	0x0100
        /*00fa*/ 	.byte	0x08
	.zero		1


	//   ....[7]....
        /*00fc*/ 	.word	0x000002a0
        /*0100*/ 	.word	0x000000ff
        /*0104*/ 	.word	0x00000040
        /*0108*/ 	.short	0x0100
        /*010a*/ 	.byte	0x08
	.zero		1


	//   ....[8]....
        /*010c*/ 	.word	0x000002b0
        /*0110*/ 	.word	0x000000ff
        /*0114*/ 	.word	0x00000020
        /*0118*/ 	.short	0x0100
        /*011a*/ 	.byte	0x08
	.zero		1


	//   ....[9]....
        /*011c*/ 	.word	0x000002c0
        /*0120*/ 	.word	0x000000ff
        /*0124*/ 	.word	0x00000048
        /*0128*/ 	.short	0x0100
        /*012a*/ 	.byte	0x08
	.zero		1


	//   ....[10]....
        /*012c*/ 	.word	0x00000730
        /*0130*/ 	.word	0x000000ff
        /*0134*/ 	.word	0x00000060
        /*0138*/ 	.short	0x0100
        /*013a*/ 	.byte	0x06
	.zero		1


	//   ....[11]....
        /*013c*/ 	.word	0x000007c0
        /*0140*/ 	.word	0x000000ff
        /*0144*/ 	.word	0x00000068
        /*0148*/ 	.short	0x0100
        /*014a*/ 	.byte	0x06
	.zero		1


	//   ....[12]....
        /*014c*/ 	.word	0x00001710
        /*0150*/ 	.word	0x00000003
        /*0154*/ 	.word	0x00000000
        /*0158*/ 	.short	0x010a
        /*015a*/ 	.byte	0x3f
	.zero		1


	//   ....[13]....
        /*015c*/ 	.word	0x00001770
        /*0160*/ 	.word	0x00000003
        /*0164*/ 	.word	0x00000000
        /*0168*/ 	.short	0x010a
        /*016a*/ 	.byte	0x3f
	.zero		1


	//   ....[14]....
        /*016c*/ 	.word	0x00002c30
        /*0170*/ 	.word	0x00000005
        /*0174*/ 	.word	0x00000000
        /*0178*/ 	.short	0x010a
        /*017a*/ 	.byte	0x3f
	.zero		1


	//   ....[15]....
        /*017c*/ 	.word	0x00002c70
        /*0180*/ 	.word	0x00000005
        /*0184*/ 	.word	0x00000000
        /*0188*/ 	.short	0x010a
        /*018a*/ 	.byte	0x3f
	.zero		1


	//   ....[16]....
        /*018c*/ 	.word	0x00003ef0
        /*0190*/ 	.word	0x00000004
        /*0194*/ 	.word	0x00000000
        /*0198*/ 	.short	0x0101
        /*019a*/ 	.byte	0x3f
	.zero		1


	//   ....[17]....
        /*019c*/ 	.word	0x000040e0
        /*01a0*/ 	.word	0x00000000
        /*01a4*/ 	.word	0x00000000
        /*01a8*/ 	.short	0x0101
        /*01aa*/ 	.byte	0x3f
	.zero		1


	//   ....[18]....
        /*01ac*/ 	.word	0x00009b30
        /*01b0*/ 	.word	0x00000017
        /*01b4*/ 	.word	0x00000028
        /*01b8*/ 	.short	0x010a
        /*01ba*/ 	.byte	0x3f
	.zero		1


	//   ....[19]....
        /*01bc*/ 	.word	0x00009eb0
        /*01c0*/ 	.word	0x00000006
        /*01c4*/ 	.word	0x00000068
        /*01c8*/ 	.short	0x0101
        /*01ca*/ 	.byte	0x3f
	.zero		1


	//   ....[20]....
        /*01cc*/ 	.word	0x0000a600
        /*01d0*/ 	.word	0x00000007
        /*01d4*/ 	.word	0x00000000
        /*01d8*/ 	.short	0x010a
        /*01da*/ 	.byte	0x3f
	.zero		1


	//   ....[21]....
        /*01dc*/ 	.word	0x0000a680
        /*01e0*/ 	.word	0x00000006
        /*01e4*/ 	.word	0x00000000
        /*01e8*/ 	.short	0x010a
        /*01ea*/ 	.byte	0x3f
	.zero		1


	//   ....[22]....
        /*01ec*/ 	.word	0x0000a710
        /*01f0*/ 	.word	0x00000007
        /*01f4*/ 	.word	0x00000000
        /*01f8*/ 	.short	0x010a
        /*01fa*/ 	.byte	0x3f
	.zero		1


	//   ....[23]....
        /*01fc*/ 	.word	0x0000a7a0
        /*0200*/ 	.word	0x00000006
        /*0204*/ 	.word	0x00000000
        /*0208*/ 	.short	0x010a
        /*020a*/ 	.byte	0x3f
	.zero		1


	//   ....[24]....
        /*020c*/ 	.word	0x0000a830
        /*0210*/ 	.word	0x00000005
        /*0214*/ 	.word	0x00000000
        /*0218*/ 	.short	0x010a
        /*021a*/ 	.byte	0x3f
	.zero		1


	//   ....[25]....
        /*021c*/ 	.word	0x0000a890
        /*0220*/ 	.word	0x00000003
        /*0224*/ 	.word	0x00000000
        /*0228*/ 	.short	0x010a
        /*022a*/ 	.byte	0x3f
	.zero		1


	//   ....[26]....
        /*022c*/ 	.word	0x0000a8e0
        /*0230*/ 	.word	0x00000005
        /*0234*/ 	.word	0x00000000
        /*0238*/ 	.short	0x010a
        /*023a*/ 	.byte	0x3f
	.zero		1


	//   ....[27]....
        /*023c*/ 	.word	0x0000a9b0
        /*0240*/ 	.word	0x00000017
        /*0244*/ 	.word	0x00000028
        /*0248*/ 	.short	0x010a
        /*024a*/ 	.byte	0x3f
	.zero		1


	//   ....[28]....
        /*024c*/ 	.word	0x0000aa80
        /*0250*/ 	.word	0x00000007
        /*0254*/ 	.word	0x00000000
        /*0258*/ 	.short	0x010a
        /*025a*/ 	.byte	0x3f
	.zero		1


	//   ....[29]....
        /*025c*/ 	.word	0x0000aad0
        /*0260*/ 	.word	0x00000006
        /*0264*/ 	.word	0x00000000
        /*0268*/ 	.short	0x010a
        /*026a*/ 	.byte	0x3f
	.zero		1


	//   ....[30]....
        /*026c*/ 	.word	0x0000ab20
        /*0270*/ 	.word	0x00000007
        /*0274*/ 	.word	0x00000000
        /*0278*/ 	.short	0x010a
        /*027a*/ 	.byte	0x3f
	.zero		1


	//   ....[31]....
        /*027c*/ 	.word	0x0000ab70
        /*0280*/ 	.word	0x00000006
        /*0284*/ 	.word	0x00000000
        /*0288*/ 	.short	0x010a
        /*028a*/ 	.byte	0x3f
	.zero		1


	//----- nvinfo : EIATTR_NUM_MBARRIERS
	.align		4
.L_35:
        /*028c*/ 	.byte	0x03, 0x38
        /*028e*/ 	.short	0x000c


	//----- nvinfo : EIATTR_EXIT_INSTR_OFFSETS
	.align		4
        /*0290*/ 	.byte	0x04, 0x1c
        /*0292*/ 	.short	(.L_37 - .L_36)


	//   ....[0]....
.L_36:
        /*0294*/ 	.word	0x000009f0


	//   ....[1]....
        /*0298*/ 	.word	0x00001210


	//   ....[2]....
        /*029c*/ 	.word	0x000092b0


	//   ....[3]....
        /*02a0*/ 	.word	0x00009810


	//   ....[4]....
        /*02a4*/ 	.word	0x0000a880


	//----- nvinfo : EIATTR_MAX_THREADS
	.align		4
.L_37:
        /*02a8*/ 	.byte	0x04, 0x05
        /*02aa*/ 	.short	(.L_39 - .L_38)
.L_38:
        /*02ac*/ 	.word	0x00000180
        /*02b0*/ 	.word	0x00000001
        /*02b4*/ 	.word	0x00000001


	//----- nvinfo : EIATTR_CRS_STACK_SIZE
	.align		4
.L_39:
        /*02b8*/ 	.byte	0x04, 0x1e
        /*02ba*/ 	.short	(.L_41 - .L_40)
.L_40:
        /*02bc*/ 	.word	0x00000000


	//----- nvinfo : EIATTR_CBANK_PARAM_SIZE
	.align		4
.L_41:
        /*02c0*/ 	.byte	0x03, 0x19
        /*02c2*/ 	.short	0x0470


	//----- nvinfo : EIATTR_PARAM_CBANK
	.align		4
        /*02c4*/ 	.byte	0x04, 0x0a
        /*02c6*/ 	.short	(.L_43 - .L_42)
	.align		4
.L_42:
        /*02c8*/ 	.word	index@(.nv.constant0._ZN7cutlass13device_kernelINS_4gemm6kernel13GemmUniversalIN4cute5tupleIJiiiiEEENS1_10collective13CollectiveMmaINS1_34MainloopSm90TmaGmmaWarpSpecializedILi5ENS5_IJNS4_1CILi2EEENSA_ILi1EEESC_EEENS1_35KernelTmaWarpSpecializedCooperativeEEENS5_IJNSA_ILi128EEENSA_ILi176EEESG_EEEaNS5_IJlSC_lEEEaSJ_NS4_8TiledMMAINS4_8MMA_AtomIJNS4_4SM904GMMA26MMA_64x16x32_S32S8S8_SS_TNEEEENS4_6LayoutISD_NS5_IJSC_NSA_ILi0EEESR_EEEEENS5_IJNS4_10UnderscoreESU_SU_EEEEENS4_13SM90_TMA_LOADENS4_14ComposedLayoutINS4_7SwizzleILi3ELi4ELi3EEENS4_18smem_ptr_flag_bitsILi8EEENSQ_INS5_IJNSA_ILi8EEESG_EEENS5_IJSG_SC_EEEEEEEvNS4_8identityENS4_23SM90_TMA_LOAD_MULTICASTES17_vS18_EENS_8epilogue10collective6detail29Sm90TmaWarpSpecializedAdapterINS1C_15DefaultEpilogueIaSJ_SJ_NS1B_6thread17LinearCombinationIaLi1EiiLNS1G_9ScaleType4KindE0ELNS_15FloatRoundStyleE2EaEENS1_15EpilogueDefaultEEEEEvvEEEEvNT_6ParamsE)
        /*02cc*/ 	.short	0x0210
        /*02ce*/ 	.short	0x0470


	//----- nvinfo : EIATTR_SW_WAR
	.align		4
.L_43:
        /*02d0*/ 	.byte	0x04, 0x36
        /*02d2*/ 	.short	(.L_45 - .L_44)
.L_44:
        /*02d4*/ 	.word	0x00000008
.L_45:


//--------------------- .nv.callgraph             --------------------------
	.section	.nv.callgraph,"",@"SHT_CUDA_CALLGRAPH"
	.align	4
	.sectionentsize	8
	.align		4
        /*0000*/ 	.word	0x00000000
	.align		4
        /*0004*/ 	.word	0xffffffff
	.align		4
        /*0008*/ 	.word	index@(_ZN7cutlass13device_kernelINS_4gemm6kernel13GemmUniversalIN4cute5tupleIJiiiiEEENS1_10collective13CollectiveMmaINS1_34MainloopSm90TmaGmmaWarpSpecializedILi5ENS5_IJNS4_1CILi2EEENSA_ILi1EEESC_EEENS1_35KernelTmaWarpSpecializedCooperativeEEENS5_IJNSA_ILi128EEENSA_ILi176EEESG_EEEaNS5_IJlSC_lEEEaSJ_NS4_8TiledMMAINS4_8MMA_AtomIJNS4_4SM904GMMA26MMA_64x16x32_S32S8S8_SS_TNEEEENS4_6LayoutISD_NS5_IJSC_NSA_ILi0EEESR_EEEEENS5_IJNS4_10UnderscoreESU_SU_EEEEENS4_13SM90_TMA_LOADENS4_14ComposedLayoutINS4_7SwizzleILi3ELi4ELi3EEENS4_18smem_ptr_flag_bitsILi8EEENSQ_INS5_IJNSA_ILi8EEESG_EEENS5_IJSG_SC_EEEEEEEvNS4_8identityENS4_23SM90_TMA_LOAD_MULTICASTES17_vS18_EENS_8epilogue10collective6detail29Sm90TmaWarpSpecializedAdapterINS1C_15DefaultEpilogueIaSJ_SJ_NS1B_6thread17LinearCombinationIaLi1EiiLNS1G_9ScaleType4KindE0ELNS_15FloatRoundStyleE2EaEENS1_15EpilogueDefaultEEEEEvvEEEEvNT_6ParamsE)
	.align		4
        /*000c*/ 	.word	index@(__assertfail)
	.align		4
        /*0010*/ 	.word	0x00000000
	.align		4
        /*0014*/ 	.word	0xfffffffe
	.align		4
        /*0018*/ 	.word	0x00000000
	.align		4
        /*001c*/ 	.word	0xfffffffd
	.align		4
        /*0020*/ 	.word	0x00000000
	.align		4
        /*0024*/ 	.word	0xfffffffc


//--------------------- .nv.constant4             --------------------------
	.section	.nv.constant4,"a",@progbits
	.align	8
	.align		8
.nv.constant4:
        /*0000*/ 	.dword	__assertfail
	.align		8
        /*0008*/ 	.dword	__unnamed_1
	.align		8
        /*0010*/ 	.dword	_ZN40_INTERNAL_dd224ce6_4_k_cu_0314f18f_131394cuda3std3__45__cpo5beginE
	.align		8
        /*0018*/ 	.dword	_ZN40_INTERNAL_dd224ce6_4_k_cu_0314f18f_131394cuda3std3__45__cpo3endE
	.align		8
        /*0020*/ 	.dword	_ZN40_INTERNAL_dd224ce6_4_k_cu_0314f18f_131394cuda3std3__45__cpo6cbeginE
	.align		8
        /*0028*/ 	.dword	_ZN40_INTERNAL_dd224ce6_4_k_cu_0314f18f_131394cuda3std3__45__cpo4cendE
	.align		8
        /*0030*/ 	.dword	_ZN40_INTERNAL_dd224ce6_4_k_cu_0314f18f_131394cuda3std3__442_GLOBAL__N__dd224ce6_4_k_cu_0314f18f_131396ignoreE
	.align		8
        /*0038*/ 	.dword	_ZN40_INTERNAL_dd224ce6_4_k_cu_0314f18f_131394cuda3std3__419piecewise_constructE
	.align		8
        /*0040*/ 	.dword	_ZN40_INTERNAL_dd224ce6_4_k_cu_0314f18f_131394cuda3std3__48in_placeE
	.align		8
        /*0048*/ 	.dword	_ZN40_INTERNAL_dd224ce6_4_k_cu_0314f18f_131394cuda3std6ranges3__45__cpo4swapE
	.align		8
        /*0050*/ 	.dword	_ZN40_INTERNAL_dd224ce6_4_k_cu_0314f18f_131394cuda3std6ranges3__45__cpo9iter_moveE
	.align		8
        /*0058*/ 	.dword	_ZN40_INTERNAL_dd224ce6_4_k_cu_0314f18f_131394cute7productE
	.align		8
        /*0060*/ 	.dword	_ZN40_INTERNAL_dd224ce6_4_k_cu_0314f18f_131394cute1_E
	.align		8
        /*0068*/ 	.dword	$str$22
	.align		8
        /*0070*/ 	.dword	$str$23


//--------------------- .text._ZN7cutlass13device_kernelINS_4gemm6kernel13GemmUniversalIN4cute5tupleIJiiiiEEENS1_10collective13CollectiveMmaINS1_34MainloopSm90TmaGmmaWarpSpecializedILi5ENS5_IJNS4_1CILi2EEENSA_ILi1EEESC_EEENS1_35KernelTmaWarpSpecializedCooperativeEEENS5_IJNSA_ILi128EEENSA_ILi176EEESG_EEEaNS5_IJlSC_lEEEaSJ_NS4_8TiledMMAINS4_8MMA_AtomIJNS4_4SM904GMMA26MMA_64x16x32_S32S8S8_SS_TNEEEENS4_6LayoutISD_NS5_IJSC_NSA_ILi0EEESR_EEEEENS5_IJNS4_10UnderscoreESU_SU_EEEEENS4_13SM90_TMA_LOADENS4_14ComposedLayoutINS4_7SwizzleILi3ELi4ELi3EEENS4_18smem_ptr_flag_bitsILi8EEENSQ_INS5_IJNSA_ILi8EEESG_EEENS5_IJSG_SC_EEEEEEEvNS4_8identityENS4_23SM90_TMA_LOAD_MULTICASTES17_vS18_EENS_8epilogue10collective6detail29Sm90TmaWarpSpecializedAdapterINS1C_15DefaultEpilogueIaSJ_SJ_NS1B_6thread17LinearCombinationIaLi1EiiLNS1G_9ScaleType4KindE0ELNS_15FloatRoundStyleE2EaEENS1_15EpilogueDefaultEEEEEvvEEEEvNT_6ParamsE --------------------------
	.section	.text._ZN7cutlass13device_kernelINS_4gemm6kernel13GemmUniversalIN4cute5tupleIJiiiiEEENS1_10collective13CollectiveMmaINS1_34MainloopSm90TmaGmmaWarpSpecializedILi5ENS5_IJNS4_1CILi2EEENSA_ILi1EEESC_EEENS1_35KernelTmaWarpSpecializedCooperativeEEENS5_IJNSA_ILi128EEENSA_ILi176EEESG_EEEaNS5_IJlSC_lEEEaSJ_NS4_8TiledMMAINS4_8MMA_AtomIJNS4_4SM904GMMA26MMA_64x16x32_S32S8S8_SS_TNEEEENS4_6LayoutISD_NS5_IJSC_NSA_ILi0EEESR_EEEEENS5_IJNS4_10UnderscoreESU_SU_EEEEENS4_13SM90_TMA_LOADENS4_14ComposedLayoutINS4_7SwizzleILi3ELi4ELi3EEENS4_18smem_ptr_flag_bitsILi8EEENSQ_INS5_IJNSA_ILi8EEESG_EEENS5_IJSG_SC_EEEEEEEvNS4_8identityENS4_23SM90_TMA_LOAD_MULTICASTES17_vS18_EENS_8epilogue10collective6detail29Sm90TmaWarpSpecializedAdapterINS1C_15DefaultEpilogueIaSJ_SJ_NS1B_6thread17LinearCombinationIaLi1EiiLNS1G_9ScaleType4KindE0ELNS_15FloatRoundStyleE2EaEENS1_15EpilogueDefaultEEEEEvvEEEEvNT_6ParamsE,"ax",@progbits
	.align	128
.text._ZN7cutlass13device_kernelINS_4gemm6kernel13GemmUniversalIN4cute5tupleIJiiiiEEENS1_10collective13CollectiveMmaINS1_34MainloopSm90TmaGmmaWarpSpecializedILi5ENS5_IJNS4_1CILi2EEENSA_ILi1EEESC_EEENS1_35KernelTmaWarpSpecializedCooperativeEEENS5_IJNSA_ILi128EEENSA_ILi176EEESG_EEEaNS5_IJlSC_lEEEaSJ_NS4_8TiledMMAINS4_8MMA_AtomIJNS4_4SM904GMMA26MMA_64x16x32_S32S8S8_SS_TNEEEENS4_6LayoutISD_NS5_IJSC_NSA_ILi0EEESR_EEEEENS5_IJNS4_10UnderscoreESU_SU_EEEEENS4_13SM90_TMA_LOADENS4_14ComposedLayoutINS4_7SwizzleILi3ELi4ELi3EEENS4_18smem_ptr_flag_bitsILi8EEENSQ_INS5_IJNSA_ILi8EEESG_EEENS5_IJSG_SC_EEEEEEEvNS4_8identityENS4_23SM90_TMA_LOAD_MULTICASTES17_vS18_EENS_8epilogue10collective6detail29Sm90TmaWarpSpecializedAdapterINS1C_15DefaultEpilogueIaSJ_SJ_NS1B_6thread17LinearCombinationIaLi1EiiLNS1G_9ScaleType4KindE0ELNS_15FloatRoundStyleE2EaEENS1_15EpilogueDefaultEEEEEvvEEEEvNT_6ParamsE:
        .type           _ZN7cutlass13device_kernelINS_4gemm6kernel13GemmUniversalIN4cute5tupleIJiiiiEEENS1_10collective13CollectiveMmaINS1_34MainloopSm90TmaGmmaWarpSpecializedILi5ENS5_IJNS4_1CILi2EEENSA_ILi1EEESC_EEENS1_35KernelTmaWarpSpecializedCooperativeEEENS5_IJNSA_ILi128EEENSA_ILi176EEESG_EEEaNS5_IJlSC_lEEEaSJ_NS4_8TiledMMAINS4_8MMA_AtomIJNS4_4SM904GMMA26MMA_64x16x32_S32S8S8_SS_TNEEEENS4_6LayoutISD_NS5_IJSC_NSA_ILi0EEESR_EEEEENS5_IJNS4_10UnderscoreESU_SU_EEEEENS4_13SM90_TMA_LOADENS4_14ComposedLayoutINS4_7SwizzleILi3ELi4ELi3EEENS4_18smem_ptr_flag_bitsILi8EEENSQ_INS5_IJNSA_ILi8EEESG_EEENS5_IJSG_SC_EEEEEEEvNS4_8identityENS4_23SM90_TMA_LOAD_MULTICASTES17_vS18_EENS_8epilogue10collective6detail29Sm90TmaWarpSpecializedAdapterINS1C_15DefaultEpilogueIaSJ_SJ_NS1B_6thread17LinearCombinationIaLi1EiiLNS1G_9ScaleType4KindE0ELNS_15FloatRoundStyleE2EaEENS1_15EpilogueDefaultEEEEEvvEEEEvNT_6ParamsE,@function
        .size           _ZN7cutlass13device_kernelINS_4gemm6kernel13GemmUniversalIN4cute5tupleIJiiiiEEENS1_10collective13CollectiveMmaINS1_34MainloopSm90TmaGmmaWarpSpecializedILi5ENS5_IJNS4_1CILi2EEENSA_ILi1EEESC_EEENS1_35KernelTmaWarpSpecializedCooperativeEEENS5_IJNSA_ILi128EEENSA_ILi176EEESG_EEEaNS5_IJlSC_lEEEaSJ_NS4_8TiledMMAINS4_8MMA_AtomIJNS4_4SM904GMMA26MMA_64x16x32_S32S8S8_SS_TNEEEENS4_6LayoutISD_NS5_IJSC_NSA_ILi0EEESR_EEEEENS5_IJNS4_10UnderscoreESU_SU_EEEEENS4_13SM90_TMA_LOADENS4_14ComposedLayoutINS4_7SwizzleILi3ELi4ELi3EEENS4_18smem_ptr_flag_bitsILi8EEENSQ_INS5_IJNSA_ILi8EEESG_EEENS5_IJSG_SC_EEEEEEEvNS4_8identityENS4_23SM90_TMA_LOAD_MULTICASTES17_vS18_EENS_8epilogue10collective6detail29Sm90TmaWarpSpecializedAdapterINS1C_15DefaultEpilogueIaSJ_SJ_NS1B_6thread17LinearCombinationIaLi1EiiLNS1G_9ScaleType4KindE0ELNS_15FloatRoundStyleE2EaEENS1_15EpilogueDefaultEEEEEvvEEEEvNT_6ParamsE,(.L_x_251 - _ZN7cutlass13device_kernelINS_4gemm6kernel13GemmUniversalIN4cute5tupleIJiiiiEEENS1_10collective13CollectiveMmaINS1_34MainloopSm90TmaGmmaWarpSpecializedILi5ENS5_IJNS4_1CILi2EEENSA_ILi1EEESC_EEENS1_35KernelTmaWarpSpecializedCooperativeEEENS5_IJNSA_ILi128EEENSA_ILi176EEESG_EEEaNS5_IJlSC_lEEEaSJ_NS4_8TiledMMAINS4_8MMA_AtomIJNS4_4SM904GMMA26MMA_64x16x32_S32S8S8_SS_TNEEEENS4_6LayoutISD_NS5_IJSC_NSA_ILi0EEESR_EEEEENS5_IJNS4_10UnderscoreESU_SU_EEEEENS4_13SM90_TMA_LOADENS4_14ComposedLayoutINS4_7SwizzleILi3ELi4ELi3EEENS4_18smem_ptr_flag_bitsILi8EEENSQ_INS5_IJNSA_ILi8EEESG_EEENS5_IJSG_SC_EEEEEEEvNS4_8identityENS4_23SM90_TMA_LOAD_MULTICASTES17_vS18_EENS_8epilogue10collective6detail29Sm90TmaWarpSpecializedAdapterINS1C_15DefaultEpilogueIaSJ_SJ_NS1B_6thread17LinearCombinationIaLi1EiiLNS1G_9ScaleType4KindE0ELNS_15FloatRoundStyleE2EaEENS1_15EpilogueDefaultEEEEEvvEEEEvNT_6ParamsE)
        .other          _ZN7cutlass13device_kernelINS_4gemm6kernel13GemmUniversalIN4cute5tupleIJiiiiEEENS1_10collective13CollectiveMmaINS1_34MainloopSm90TmaGmmaWarpSpecializedILi5ENS5_IJNS4_1CILi2EEENSA_ILi1EEESC_EEENS1_35KernelTmaWarpSpecializedCooperativeEEENS5_IJNSA_ILi128EEENSA_ILi176EEESG_EEEaNS5_IJlSC_lEEEaSJ_NS4_8TiledMMAINS4_8MMA_AtomIJNS4_4SM904GMMA26MMA_64x16x32_S32S8S8_SS_TNEEEENS4_6LayoutISD_NS5_IJSC_NSA_ILi0EEESR_EEEEENS5_IJNS4_10UnderscoreESU_SU_EEEEENS4_13SM90_TMA_LOADENS4_14ComposedLayoutINS4_7SwizzleILi3ELi4ELi3EEENS4_18smem_ptr_flag_bitsILi8EEENSQ_INS5_IJNSA_ILi8EEESG_EEENS5_IJSG_SC_EEEEEEEvNS4_8identityENS4_23SM90_TMA_LOAD_MULTICASTES17_vS18_EENS_8epilogue10collective6detail29Sm90TmaWarpSpecializedAdapterINS1C_15DefaultEpilogueIaSJ_SJ_NS1B_6thread17LinearCombinationIaLi1EiiLNS1G_9ScaleType4KindE0ELNS_15FloatRoundStyleE2EaEENS1_15EpilogueDefaultEEEEEvvEEEEvNT_6ParamsE,@"STO_CUDA_ENTRY STV_DEFAULT"
_ZN7cutlass13device_kernelINS_4gemm6kernel13GemmUniversalIN4cute5tupleIJiiiiEEENS1_10collective13CollectiveMmaINS1_34MainloopSm90TmaGmmaWarpSpecializedILi5ENS5_IJNS4_1CILi2EEENSA_ILi1EEESC_EEENS1_35KernelTmaWarpSpecializedCooperativeEEENS5_IJNSA_ILi128EEENSA_ILi176EEESG_EEEaNS5_IJlSC_lEEEaSJ_NS4_8TiledMMAINS4_8MMA_AtomIJNS4_4SM904GMMA26MMA_64x16x32_S32S8S8_SS_TNEEEENS4_6LayoutISD_NS5_IJSC_NSA_ILi0EEESR_EEEEENS5_IJNS4_10UnderscoreESU_SU_EEEEENS4_13SM90_TMA_LOADENS4_14ComposedLayoutINS4_7SwizzleILi3ELi4ELi3EEENS4_18smem_ptr_flag_bitsILi8EEENSQ_INS5_IJNSA_ILi8EEESG_EEENS5_IJSG_SC_EEEEEEEvNS4_8identityENS4_23SM90_TMA_LOAD_MULTICASTES17_vS18_EENS_8epilogue10collective6detail29Sm90TmaWarpSpecializedAdapterINS1C_15DefaultEpilogueIaSJ_SJ_NS1B_6thread17LinearCombinationIaLi1EiiLNS1G_9ScaleType4KindE0ELNS_15FloatRoundStyleE2EaEENS1_15EpilogueDefaultEEEEEvvEEEEvNT_6ParamsE:
[----:B------:R-:W0:Y:S01]  /*0000*/  LDC R1, c[0x0][0x28] ;  /* 0x00000a00ff017b82 */ /* 0x000e220000000800 */
[----:B------:R-:W1:Y:S01]  /*0010*/  S2R R120, SR_TID.X ;  /* 0x0000000000787919 */ /* 0x000e620000002100 */
[----:B------:R-:W-:Y:S01]  /*0020*/  ELECT P0, URZ, PT ;  /* 0x00000000003f782f */ /* 0x000fe20003800000 */
[----:B------:R-:W-:Y:S01]  /*0030*/  BSSY B0, `(.L_x_0) ;  /* 0x000000f000007945 */ /* 0x000fe20003800000 */
[--C-:B-1----:R-:W-:Y:S02]  /*0040*/  SHF.R.U32.HI R0, RZ, 0x5, R120.reuse ;  /* 0x00000005ff007819 */ /* 0x102fe40000011678 */
[----:B------:R-:W-:-:S03]  /*0050*/  SHF.R.U32.HI R7, RZ, 0x7, R120 ;  /* 0x00000007ff077819 */ /* 0x000fc60000011678 */
[----:B------:R-:W1:Y:S04]  /*0060*/  SHFL.IDX PT, R3, R0, RZ, 0x1f ;  /* 0x00001fff00037589 */ /* 0x000e6800000e0000 */
[----:B------:R2:W3:Y:S01]  /*0070*/  SHFL.IDX PT, R2, R7, RZ, 0x1f ;  /* 0x00001fff07027589 */ /* 0x0004e200000e0000 */
[----:B-1----:R-:W-:-:S13]  /*0080*/  ISETP.NE.OR P0, PT, R3, RZ, !P0 ;  /* 0x000000ff0300720c */ /* 0x002fda0004705670 */
[----:B0-23--:R-:W-:Y:S05]  /*0090*/  @P0 BRA `(.L_x_1) ;  /* 0x0000000000200947 */ /* 0x00dfea0003800000 */
[----:B------:R-:W-:Y:S02]  /*00a0*/  ULDC.64 UR4, c[0x0][0x198] ;  /* 0x0000660000047ab9 */ /* 0x000fe40000000a00 */
[----:B------:R-:W-:Y:S02]  /*00b0*/  UIADD3 UR6, UP0, UR4, 0xf0, URZ ;  /* 0x000000f004067890 */ /* 0x000fe4000ff1e03f */
[----:B------:R-:W-:Y:S02]  /*00c0*/  UIADD3 UR4, UP1, UR4, 0x1f0, URZ ;  /* 0x000001f004047890 */ /* 0x000fe4000ff3e03f */
[----:B------:R-:W-:Y:S02]  /*00d0*/  UIADD3.X UR7, URZ, UR5, URZ, UP0, !UPT ;  /* 0x000000053f077290 */ /* 0x000fe400087fe43f */
[----:B------:R-:W-:-:S07]  /*00e0*/  UIADD3.X UR5, URZ, UR5, URZ, UP1, !UPT ;  /* 0x000000053f057290 */ /* 0x000fce0008ffe43f */
[----:B------:R0:W-:Y:S02]  /*00f0*/  UTMACCTL.PF [UR6] ;  /* 0x00000000060079b9 */ /* 0x0001e40008040000 */
[----:B------:R0:W-:Y:S02]  /*0100*/  UTMACCTL.PF [UR4] ;  /* 0x00000000040079b9 */ /* 0x0001e40008040000 */
[----:B0-----:R-:W-:Y:S01]  /*0110*/  NOP ;  /* 0x0000000000007918 */ /* 0x001fe20000000000 */
.L_x_1:
[----:B------:R-:W-:Y:S05]  /*0120*/  BSYNC B0 ;  /* 0x0000000000007941 */ /* 0x000fea0003800000 */
.L_x_0:
[----:B------:R-:W0:Y:S02]  /*0130*/  SHFL.IDX PT, R5, R0, RZ, 0x1f ;  /* 0x00001fff00057589 */ /* 0x000e2400000e0000 */
[----:B0-----:R-:W-:-:S13]  /*0140*/  ISETP.NE.AND P0, PT, R5, RZ, PT ;  /* 0x000000ff0500720c */ /* 0x001fda0003f05270 */
[----:B------:R-:W-:Y:S05]  /*0150*/  @P0 BRA `(.L_x_2) ;  /* 0x0000000000600947 */ /* 0x000fea0003800000 */
[----:B------:R-:W0:Y:S01]  /*0160*/  S2UR UR8, SR_CgaCtaId ;  /* 0x00000000000879c3 */ /* 0x000e220000008800 */
[----:B------:R-:W-:Y:S01]  /*0170*/  UMOV UR4, 0x400 ;  /* 0x0000040000047882 */ /* 0x000fe20000000000 */
[----:B------:R-:W-:Y:S01]  /*0180*/  UMOV UR5, 0x1 ;  /* 0x0000000100057882 */ /* 0x000fe20000000000 */
[----:B------:R-:W-:Y:S01]  /*0190*/  UMOV UR6, 0x4 ;  /* 0x0000000400067882 */ /* 0x000fe20000000000 */
[----:B------:R-:W-:Y:S01]  /*01a0*/  ELECT P0, URZ, PT ;  /* 0x00000000003f782f */ /* 0x000fe20003800000 */
[----:B------:R-:W-:-:S04]  /*01b0*/  UIADD3 UR6, -UR6, 0x100000, URZ ;  /* 0x0010000006067890 */ /* 0x000fc8000fffe13f */
[----:B------:R-:W-:Y:S02]  /*01c0*/  USHF.L.U32 UR7, UR6, 0xb, URZ ;  /* 0x0000000b06077899 */ /* 0x000fe4000800063f */
[----:B------:R-:W-:Y:S02]  /*01d0*/  USHF.L.U32 UR6, UR6, 0x1, URZ ;  /* 0x0000000106067899 */ /* 0x000fe4000800063f */
[----:B0-----:R-:W-:Y:S02]  /*01e0*/  ULEA UR8, UR8, UR4, 0x18 ;  /* 0x0000000408087291 */ /* 0x001fe4000f8ec03f */
[----:B------:R-:W-:-:S04]  /*01f0*/  UIADD3 UR4, -UR5, 0x100000, URZ ;  /* 0x0010000005047890 */ /* 0x000fc8000fffe13f */
[----:B------:R-:W-:Y:S02]  /*0200*/  USHF.L.U32 UR5, UR4, 0xb, URZ ;  /* 0x0000000b04057899 */ /* 0x000fe4000800063f */
[----:B------:R-:W-:Y:S01]  /*0210*/  USHF.L.U32 UR4, UR4, 0x1, URZ ;  /* 0x0000000104047899 */ /* 0x000fe2000800063f */
[----:B------:R-:W0:Y:S11]  /*0220*/  FENCE.VIEW.ASYNC.S ;  /* 0x00000000000073c6 */ /* 0x000e360000000000 */
[----:B0-----:R0:W1:Y:S01]  /*0230*/  SYNCS.EXCH.64 URZ, [UR8], UR4 ;  /* 0x00000004083f75b2 */ /* 0x0010620008000100 */
[----:B------:R0:W2:Y:S01]  /*0240*/  SYNCS.EXCH.64 URZ, [UR8+0x28], UR6 ;  /* 0x00002806083f75b2 */ /* 0x0000a20008000100 */
[----:B------:R0:W3:Y:S01]  /*0250*/  SYNCS.EXCH.64 URZ, [UR8+0x8], UR4 ;  /* 0x00000804083f75b2 */ /* 0x0000e20008000100 */
[----:B------:R0:W4:Y:S01]  /*0260*/  SYNCS.EXCH.64 URZ, [UR8+0x30], UR6 ;  /* 0x00003006083f75b2 */ /* 0x0001220008000100 */
[----:B------:R0:W0:Y:S01]  /*0270*/  SYNCS.EXCH.64 URZ, [UR8+0x10], UR4 ;  /* 0x00001004083f75b2 */ /* 0x0000220008000100 */
[----:B------:R0:W0:Y:S01]  /*0280*/  SYNCS.EXCH.64 URZ, [UR8+0x38], UR6 ;  /* 0x00003806083f75b2 */ /* 0x0000220008000100 */
[----:B------:R0:W0:Y:S01]  /*0290*/  SYNCS.EXCH.64 URZ, [UR8+0x18], UR4 ;  /* 0x00001804083f75b2 */ /* 0x0000220008000100 */
[----:B------:R0:W0:Y:S01]  /*02a0*/  SYNCS.EXCH.64 URZ, [UR8+0x40], UR6 ;  /* 0x00004006083f75b2 */ /* 0x0000220008000100 */
[----:B------:R0:W0:Y:S01]  /*02b0*/  SYNCS.EXCH.64 URZ, [UR8+0x20], UR4 ;  /* 0x00002004083f75b2 */ /* 0x0000220008000100 */
[----:B------:R0:W0:Y:S01]  /*02c0*/  SYNCS.EXCH.64 URZ, [UR8+0x48], UR6 ;  /* 0x00004806083f75b2 */ /* 0x0000220008000100 */
[----:B------:R-:W-:Y:S01]  /*02d0*/  NOP ;  /* 0x0000000000007918 */ /* 0x000fe20000000000 */
.L_x_2:
[----:B------:R-:W-:Y:S01]  /*02e0*/  SHF.R.S32.HI R9, RZ, 0x1f, R120 ;  /* 0x0000001fff097819 */ /* 0x000fe20000011478 */
[----:B------:R-:W5:Y:S01]  /*02f0*/  SHFL.IDX PT, R0, R0, RZ, 0x1f ;  /* 0x00001fff00007589 */ /* 0x000f6200000e0000 */
[----:B0-----:R-:W0:Y:S01]  /*0300*/  S2UR UR8, SR_CTAID.X ;  /* 0x00000000000879c3 */ /* 0x001e220000002500 */
[----:B------:R-:W-:Y:S02]  /*0310*/  ELECT P0, URZ, PT ;  /* 0x00000000003f782f */ /* 0x000fe40003800000 */
[----:B------:R-:W-:Y:S01]  /*0320*/  LEA.HI R9, R9, R120, RZ, 0x7 ;  /* 0x0000007809097211 */ /* 0x000fe200078f38ff */
[----:B------:R-:W1:Y:S01]  /*0330*/  S2R R4, SR_CTAID.Y ;  /* 0x0000000000047919 */ /* 0x000e620000002600 */
[----:B------:R-:W-:Y:S01]  /*0340*/  SHF.R.S32.HI R6, RZ, 0x1f, R5 ;  /* 0x0000001fff067819 */ /* 0x000fe20000011405 */
[----:B------:R-:W-:Y:S01]  /*0350*/  ULDC UR4, c[0x0][0x150] ;  /* 0x0000540000047ab9 */ /* 0x000fe20000000800 */
[----:B------:R-:W-:Y:S01]  /*0360*/  LOP3.LUT R9, R9, 0xffffff80, RZ, 0xc0, !PT ;  /* 0xffffff8009097812 */ /* 0x000fe200078ec0ff */
[----:B------:R-:W-:Y:S01]  /*0370*/  NOP ;  /* 0x0000000000007918 */ /* 0x000fe20000000000 */
[----:B------:R-:W-:Y:S01]  /*0380*/  LEA.HI R6, R6, R5, RZ, 0x2 ;  /* 0x0000000506067211 */ /* 0x000fe200078f10ff */
[----:B------:R-:W2:Y:S01]  /*0390*/  LDC R11, c[0x0][0x144] ;  /* 0x00005100ff0b7b82 */ /* 0x000ea20000000800 */
[----:B------:R-:W-:Y:S01]  /*03a0*/  NOP ;  /* 0x0000000000007918 */ /* 0x000fe20000000000 */
[----:B------:R-:W-:Y:S01]  /*03b0*/  IMAD.IADD R8, R120, 0x1, -R9 ;  /* 0x0000000178087824 */ /* 0x000fe200078e0a09 */
[----:B------:R-:W-:Y:S01]  /*03c0*/  LOP3.LUT R6, R6, 0x3ffffffc, RZ, 0xc0, !PT ;  /* 0x3ffffffc06067812 */ /* 0x000fe200078ec0ff */
[----:B------:R-:W-:Y:S01]  /*03d0*/  IMAD.MOV.U32 R22, RZ, RZ, 0x1 ;  /* 0x00000001ff167424 */ /* 0x000fe200078e00ff */
[----:B------:R-:W-:-:S02]  /*03e0*/  ISETP.NE.AND P3, PT, R2, RZ, PT ;  /* 0x000000ff0200720c */ /* 0x000fc40003f65270 */
[----:B------:R-:W-:Y:S01]  /*03f0*/  SHF.R.S32.HI R9, RZ, 0x1f, R8 ;  /* 0x0000001fff097819 */ /* 0x000fe20000011408 */
[----:B------:R-:W-:Y:S01]  /*0400*/  IMAD.IADD R6, R5, 0x1, -R6 ;  /* 0x0000000105067824 */ /* 0x000fe200078e0a06 */
[----:B------:R-:W3:Y:S02]  /*0410*/  LDC R13, c[0x0][0x140] ;  /* 0x00005000ff0d7b82 */ /* 0x000ee40000000800 */
[----:B------:R-:W-:Y:S02]  /*0420*/  LEA.HI R9, R9, R8, RZ, 0x3 ;  /* 0x0000000809097211 */ /* 0x000fe400078f18ff */
[----:B-----5:R-:W-:Y:S02]  /*0430*/  ISETP.NE.OR P0, PT, R0, RZ, !P0 ;  /* 0x000000ff0000720c */ /* 0x020fe40004705670 */
[----:B------:R-:W-:Y:S02]  /*0440*/  SHF.R.S32.HI R0, RZ, 0x3, R9 ;  /* 0x00000003ff007819 */ /* 0x000fe40000011409 */
[----:B0-----:R-:W-:-:S02]  /*0450*/  I2FP.F32.U32 R10, UR8 ;  /* 0x00000008000a7c45 */ /* 0x001fc40008201000 */
[----:B------:R-:W-:-:S03]  /*0460*/  SHF.R.S32.HI R9, RZ, 0x1f, R9 ;  /* 0x0000001fff097819 */ /* 0x000fc60000011409 */
[----:B------:R-:W-:Y:S01]  /*0470*/  FMUL R10, R10, UR4 ;  /* 0x000000040a0a7c20 */ /* 0x000fe20008400000 */
[----:B------:R-:W-:Y:S01]  /*0480*/  LEA.HI R9, R9, R0, RZ, 0x2 ;  /* 0x0000000009097211 */ /* 0x000fe200078f10ff */
[----:B------:R-:W-:Y:S01]  /*0490*/  ULDC UR4, c[0x0][0x154] ;  /* 0x0000550000047ab9 */ /* 0x000fe20000000800 */
[----:B-1----:R-:W-:Y:S01]  /*04a0*/  I2FP.F32.U32 R12, R4 ;  /* 0x00000004000c7245 */ /* 0x002fe20000201000 */
[----:B------:R-:W-:Y:S01]  /*04b0*/  VOTEU.ALL UP0, P0 ;  /* 0x00000000003f7886 */ /* 0x000fe20000000000 */
[----:B------:R-:W-:Y:S01]  /*04c0*/  LOP3.LUT R9, R9, 0xfffffffc, RZ, 0xc0, !PT ;  /* 0xfffffffc09097812 */ /* 0x000fe200078ec0ff */
[----:B------:R-:W0:Y:S01]  /*04d0*/  F2I.U32.TRUNC.NTZ R10, R10 ;  /* 0x0000000a000a7305 */ /* 0x000e22000020f000 */
[----:B------:R-:W-:Y:S01]  /*04e0*/  VOTEU.ALL UP1, P0 ;  /* 0x00000000003f7886 */ /* 0x000fe20000020000 */
[----:B------:R-:W-:Y:S01]  /*04f0*/  FMUL R12, R12, UR4 ;  /* 0x000000040c0c7c20 */ /* 0x000fe20008400000 */
[----:B------:R-:W1:Y:S01]  /*0500*/  @!UP0 S2UR UR7, SR_CgaCtaId ;  /* 0x00000000000789c3 */ /* 0x000e620000008800 */
[----:B------:R-:W-:Y:S01]  /*0510*/  IMAD.IADD R9, R0, 0x1, -R9 ;  /* 0x0000000100097824 */ /* 0x000fe200078e0a09 */
[----:B------:R-:W-:Y:S01]  /*0520*/  SHF.R.S32.HI R0, RZ, 0x1f, R3 ;  /* 0x0000001fff007819 */ /* 0x000fe20000011403 */
[----:B------:R-:W-:Y:S01]  /*0530*/  UMOV UR4, 0x20 ;  /* 0x0000002000047882 */ /* 0x000fe20000000000 */
[----:B------:R-:W-:Y:S01]  /*0540*/  @!UP0 UMOV UR6, 0x400 ;  /* 0x0000040000068882 */ /* 0x000fe20000000000 */
[----:B------:R-:W-:Y:S01]  /*0550*/  IMAD R19, R6, 0x4, R9 ;  /* 0x0000000406137824 */ /* 0x000fe200078e0209 */
[----:B------:R-:W5:Y:S01]  /*0560*/  F2I.U32.TRUNC.NTZ R12, R12 ;  /* 0x0000000c000c7305 */ /* 0x000f62000020f000 */
[----:B------:R-:W-:Y:S01]  /*0570*/  LEA.HI R0, R0, R3, RZ, 0x2 ;  /* 0x0000000300007211 */ /* 0x000fe200078f10ff */
[----:B------:R-:W4:Y:S01]  /*0580*/  LDC R9, c[0x0][0x148] ;  /* 0x00005200ff097b82 */ /* 0x000f220000000800 */
[----:B------:R-:W-:-:S04]  /*0590*/  @!UP0 UIADD3 UR4, -UR4, 0x100000, URZ ;  /* 0x0010000004048890 */ /* 0x000fc8000fffe13f */
[----:B------:R-:W-:Y:S02]  /*05a0*/  @!UP0 USHF.L.U32 UR5, UR4, 0xb, URZ ;  /* 0x0000000b04058899 */ /* 0x000fe4000800063f */
[----:B------:R-:W-:Y:S01]  /*05b0*/  @!UP0 USHF.L.U32 UR4, UR4, 0x1, URZ ;  /* 0x0000000104048899 */ /* 0x000fe2000800063f */
[----:B------:R-:W-:Y:S01]  /*05c0*/  LEA.HI R6, R19, R19, RZ, 0x1 ;  /* 0x0000001313067211 */ /* 0x000fe200078f08ff */
[----:B0-----:R-:W-:Y:S01]  /*05d0*/  IMAD.MOV R14, RZ, RZ, -R10 ;  /* 0x000000ffff0e7224 */ /* 0x001fe200078e0a0a */
[----:B------:R-:W-:Y:S02]  /*05e0*/  LOP3.LUT R0, R0, 0xfffffffc, RZ, 0xc0, !PT ;  /* 0xfffffffc00007812 */ /* 0x000fe400078ec0ff */
[----:B------:R-:W-:Y:S01]  /*05f0*/  LOP3.LUT R10, R6, 0xfffffffe, RZ, 0xc0, !PT ;  /* 0xfffffffe060a7812 */ /* 0x000fe200078ec0ff */
[----:B--2---:R-:W-:Y:S01]  /*0600*/  IMAD R6, R11, R14, UR8 ;  /* 0x000000080b067e24 */ /* 0x004fe2000f8e020e */
[----:B---3--:R-:W-:Y:S01]  /*0610*/  ISETP.EQ.U32.AND P2, PT, R13, 0x1, PT ;  /* 0x000000010d00780c */ /* 0x008fe20003f42070 */
[----:B------:R-:W-:-:S02]  /*0620*/  IMAD.IADD R3, R3, 0x1, -R0 ;  /* 0x0000000103037824 */ /* 0x000fc400078e0a00 */
[C---:B------:R-:W-:Y:S02]  /*0630*/  IMAD.IADD R11, R19.reuse, 0x1, -R10 ;  /* 0x00000001130b7824 */ /* 0x040fe400078e0a0a */
[----:B------:R-:W-:Y:S01]  /*0640*/  IMAD.SHL.U32 R10, R19, 0x4, RZ ;  /* 0x00000004130a7824 */ /* 0x000fe200078e00ff */
[----:B------:R-:W-:Y:S01]  /*0650*/  ISETP.NE.AND P1, PT, R3, 0x3, PT ;  /* 0x000000030300780c */ /* 0x000fe20003f25270 */
[----:B-----5:R-:W-:Y:S01]  /*0660*/  IMAD.MOV R24, RZ, RZ, -R12 ;  /* 0x000000ffff187224 */ /* 0x020fe200078e0a0c */
[----:B------:R-:W-:Y:S01]  /*0670*/  ISETP.NE.AND P4, PT, R11, R6, PT ;  /* 0x000000060b00720c */ /* 0x000fe20003f85270 */
[----:B-1----:R-:W-:Y:S01]  /*0680*/  @!UP0 ULEA UR6, UR7, UR6, 0x18 ;  /* 0x0000000607068291 */ /* 0x002fe2000f8ec03f */
[----:B------:R-:W-:Y:S01]  /*0690*/  LOP3.LUT R19, R19, 0xc, R10, 0x78, !PT ;  /* 0x0000000c13137812 */ /* 0x000fe200078e780a */
[----:B------:R-:W-:Y:S01]  /*06a0*/  VOTEU.ALL UP0, P0 ;  /* 0x00000000003f7886 */ /* 0x000fe20000000000 */
[----:B------:R-:W-:Y:S01]  /*06b0*/  LOP3.LUT P0, RZ, R8, 0x7, RZ, 0xc0, !PT ;  /* 0x0000000708ff7812 */ /* 0x000fe2000780c0ff */
[----:B------:R-:W-:Y:S01]  /*06c0*/  VIADD R8, R2, 0xffffffff ;  /* 0xffffffff02087836 */ /* 0x000fe20000000000 */
[----:B------:R-:W-:Y:S01]  /*06d0*/  ISETP.EQ.OR P1, PT, R3, RZ, !P1 ;  /* 0x000000ff0300720c */ /* 0x000fe20004f22670 */
[----:B----4-:R-:W-:Y:S01]  /*06e0*/  IMAD R11, R9, R24, R4 ;  /* 0x00000018090b7224 */ /* 0x010fe200078e0204 */
[----:B------:R-:W-:-:S02]  /*06f0*/  ISETP.LT.U32.AND P0, PT, R19, 0x2, !P0 ;  /* 0x000000021300780c */ /* 0x000fc40004701070 */
[----:B------:R-:W-:Y:S02]  /*0700*/  ISETP.EQ.AND P1, PT, R2, RZ, P1 ;  /* 0x000000ff0200720c */ /* 0x000fe40000f22270 */
[----:B------:R-:W-:Y:S01]  /*0710*/  ISETP.GE.U32.AND P6, PT, R8, 0x2, PT ;  /* 0x000000020800780c */ /* 0x000fe20003fc6070 */
[----:B------:R-:W0:Y:S02]  /*0720*/  FENCE.VIEW.ASYNC.S ;  /* 0x00000000000073c6 */ /* 0x000e240000000000 */
[----:B0-----:R0:W1:Y:S01]  /*0730*/  @!UP0 SYNCS.EXCH.64 URZ, [UR6+0x60], UR4 ;  /* 0x00006004063f85b2 */ /* 0x0010620008000100 */
[----:B------:R-:W-:Y:S02]  /*0740*/  @P4 LEA.HI R0, R19, R19, RZ, 0x1 ;  /* 0x0000001313004211 */ /* 0x000fe400078f08ff */
[----:B------:R-:W-:Y:S02]  /*0750*/  SEL R18, RZ, 0x1, !P1 ;  /* 0x00000001ff127807 */ /* 0x000fe40004800000 */
[----:B------:R-:W-:-:S02]  /*0760*/  @P4 SHF.R.S32.HI R0, RZ, 0x1, R0 ;  /* 0x00000001ff004819 */ /* 0x000fc40000011400 */
[----:B------:R-:W-:Y:S02]  /*0770*/  SEL R18, R18, 0x2, P6 ;  /* 0x0000000212127807 */ /* 0x000fe40003000000 */
[----:B------:R-:W-:Y:S02]  /*0780*/  @P4 ISETP.NE.AND P5, PT, R0, R11, PT ;  /* 0x0000000b0000420c */ /* 0x000fe40003fa5270 */
[----:B------:R-:W-:Y:S02]  /*0790*/  SEL R11, RZ, 0x1, !P0 ;  /* 0x00000001ff0b7807 */ /* 0x000fe40004000000 */
[----:B------:R-:W-:Y:S02]  /*07a0*/  @P4 SEL R22, RZ, 0x1, P5 ;  /* 0x00000001ff164807 */ /* 0x000fe40002800000 */
[----:B------:R-:W-:Y:S01]  /*07b0*/  LOP3.LUT R0, R120, 0x7f, RZ, 0xc0, !PT ;  /* 0x0000007f78007812 */ /* 0x000fe200078ec0ff */
[----:B------:R0:W2:Y:S01]  /*07c0*/  @!UP1 SYNCS.EXCH.64 URZ, [UR6+0x68], UR4 ;  /* 0x00006804063f95b2 */ /* 0x0000a20008000100 */
[----:B------:R-:W-:Y:S01]  /*07d0*/  LOP3.LUT R22, R22, R11, RZ, 0xc0, !PT ;  /* 0x0000000b16167212 */ /* 0x000fe200078ec0ff */
[----:B------:R-:W-:Y:S01]  /*07e0*/  NOP ;  /* 0x0000000000007918 */ /* 0x000fe20000000000 */
[----:B------:R-:W-:Y:S05]  /*07f0*/  @!P2 BRA `(.L_x_3) ;  /* 0x000000000008a947 */ /* 0x000fea0003800000 */
[----:B-12---:R-:W-:Y:S01]  /*0800*/  UCGABAR_ARV ;  /* 0x00000000000079c7 */ /* 0x006fe20008000000 */
[----:B------:R-:W-:Y:S05]  /*0810*/  BRA `(.L_x_4) ;  /* 0x0000000000047947 */ /* 0x000fea0003800000 */
.L_x_3:
[----:B-12---:R-:W-:Y:S01]  /*0820*/  NOP ;  /* 0x0000000000007918 */ /* 0x006fe20000000000 */
.L_x_4:
[----:B------:R-:W1:Y:S01]  /*0830*/  LDC R2, c[0x0][0x65c] ;  /* 0x00019700ff027b82 */ /* 0x000e620000000800 */
[----:B------:R-:W-:Y:S02]  /*0840*/  IMAD.U32 R10, RZ, RZ, UR8 ;  /* 0x00000008ff0a7e24 */ /* 0x000fe4000f8e00ff */
[----:B------:R-:W-:Y:S01]  /*0850*/  IMAD.MOV.U32 R11, RZ, RZ, RZ ;  /* 0x000000ffff0b7224 */ /* 0x000fe200078e00ff */
[----:B-1----:R-:W-:-:S04]  /*0860*/  ISETP.NE.AND P1, PT, R2, 0x1, PT ;  /* 0x000000010200780c */ /* 0x002fc80003f25270 */
[----:B------:R-:W-:-:S09]  /*0870*/  P2R R5, PR, RZ, 0x2 ;  /* 0x00000002ff057803 */ /* 0x000fd20000000000 */
[----:B------:R-:W1:Y:S01]  /*0880*/  @P1 LDC R17, c[0x0][0x10] ;  /* 0x00000400ff111b82 */ /* 0x000e620000000800 */
[----:B------:R-:W-:Y:S02]  /*0890*/  @P1 IMAD.MOV.U32 R5, RZ, RZ, RZ ;  /* 0x000000ffff051224 */ /* 0x000fe400078e00ff */
[----:B------:R-:W-:-:S05]  /*08a0*/  @P1 IMAD.MOV.U32 R15, RZ, RZ, RZ ;  /* 0x000000ffff0f1224 */ /* 0x000fca00078e00ff */
[----:B------:R-:W2:Y:S01]  /*08b0*/  @!P1 LDC R13, c[0x0][0xc] ;  /* 0x00000300ff0d9b82 */ /* 0x000ea20000000800 */
[----:B0-----:R-:W-:Y:S01]  /*08c0*/  ULDC UR4, c[0x0][0xc] ;  /* 0x0000030000047ab9 */ /* 0x001fe20000000800 */
[----:B------:R-:W-:Y:S01]  /*08d0*/  ULDC UR5, c[0x0][0x10] ;  /* 0x0000040000057ab9 */ /* 0x000fe20000000800 */
[----:B------:R-:W-:Y:S01]  /*08e0*/  ULDC UR6, c[0x0][0x14] ;  /* 0x0000050000067ab9 */ /* 0x000fe20000000800 */
[----:B------:R-:W-:-:S04]  /*08f0*/  UIMAD.WIDE.U32 UR4, UR4, UR5, URZ ;  /* 0x00000005040472a5 */ /* 0x000fc8000f8e003f */
[----:B------:R-:W-:Y:S02]  /*0900*/  UIMAD.WIDE.U32 UR46, UR4, UR6, URZ ;  /* 0x00000006042e72a5 */ /* 0x000fe4000f8e003f */
[----:B------:R-:W-:-:S04]  /*0910*/  UIMAD UR38, UR5, UR6, URZ ;  /* 0x00000006052672a4 */ /* 0x000fc8000f8e023f */
[----:B------:R-:W-:Y:S01]  /*0920*/  UIADD3 UR38, UR47, UR38, URZ ;  /* 0x000000262f267290 */ /* 0x000fe2000fffe03f */
[----:B-1----:R-:W-:-:S04]  /*0930*/  @P1 IMAD.WIDE.U32 R16, R17, UR8, R4 ;  /* 0x0000000811101c25 */ /* 0x002fc8000f8e0004 */
[----:B------:R-:W-:Y:S02]  /*0940*/  @P1 IMAD.IADD R17, R17, 0x1, R15 ;  /* 0x0000000111111824 */ /* 0x000fe400078e020f */
[----:B--2---:R-:W-:-:S04]  /*0950*/  @!P1 IMAD.WIDE.U32 R10, R4, R13, R10 ;  /* 0x0000000d040a9225 */ /* 0x004fc800078e000a */
[----:B------:R-:W-:Y:S02]  /*0960*/  @!P1 IMAD.MOV.U32 R16, RZ, RZ, R10 ;  /* 0x000000ffff109224 */ /* 0x000fe400078e000a */
[----:B------:R-:W-:Y:S01]  /*0970*/  @!P1 IMAD.MOV.U32 R17, RZ, RZ, R11 ;  /* 0x000000ffff119224 */ /* 0x000fe200078e000b */
[----:B------:R-:W-:Y:S06]  /*0980*/  @!P2 BRA `(.L_x_5) ;  /* 0x00000000000ca947 */ /* 0x000fec0003800000 */
[----:B------:R-:W-:Y:S01]  /*0990*/  UCGABAR_WAIT ;  /* 0x0000000000007dc7 */ /* 0x000fe20008000000 */
[----:B------:R-:W-:Y:S01]  /*09a0*/  CCTL.IVALL ;  /* 0x00000000ff00798f */ /* 0x000fe20002000000 */
[----:B------:R-:W-:Y:S05]  /*09b0*/  BRA `(.L_x_6) ;  /* 0x0000000000047947 */ /* 0x000fea0003800000 */
.L_x_5:
[----:B------:R-:W-:Y:S06]  /*09c0*/  BAR.SYNC.DEFER_BLOCKING 0x0 ;  /* 0x0000000000007b1d */ /* 0x000fec0000010000 */
.L_x_6:
[----:B------:R-:W-:Y:S05]  /*09d0*/  @!P3 BRA `(.L_x_7) ;  /* 0x000000880038b947 */ /* 0x000fea0003800000 */
[----:B------:R-:W-:-:S13]  /*09e0*/  ISETP.GT.U32.AND P0, PT, R8, 0x1, PT ;  /* 0x000000010800780c */ /* 0x000fda0003f04070 */
[----:B------:R-:W-:Y:S05]  /*09f0*/  @P0 EXIT ;  /* 0x000000000000094d */ /* 0x000fea0003800000 */
[----:B------:R-:W-:Y:S01]  /*0a00*/  ULDC.64 UR4, c[0x0][0x650] ;  /* 0x0001940000047ab9 */ /* 0x000fe20000000a00 */
[----:B------:R-:W-:Y:S01]  /*0a10*/  PRMT R3, RZ, 0x7610, R3 ;  /* 0x00007610ff037816 */ /* 0x000fe20000000003 */
[----:B------:R-:W-:Y:S01]  /*0a20*/  IMAD.MOV.U32 R115, RZ, RZ, -0x1 ;  /* 0xffffffffff737424 */ /* 0x000fe200078e00ff */
[----:B------:R-:W-:Y:S01]  /*0a30*/  ISETP.GE.U32.AND P0, PT, R16, UR4, PT ;  /* 0x0000000410007c0c */ /* 0x000fe2000bf06070 */
[----:B------:R-:W-:Y:S02]  /*0a40*/  IMAD.MOV.U32 R114, RZ, RZ, -0x1 ;  /* 0xffffffffff727424 */ /* 0x000fe400078e00ff */
[----:B------:R-:W-:Y:S01]  /*0a50*/  IMAD.MOV.U32 R23, RZ, RZ, -0x1 ;  /* 0xffffffffff177424 */ /* 0x000fe200078e00ff */
[----:B------:R-:W-:-:S13]  /*0a60*/  ISETP.GE.U32.AND.EX P0, PT, R17, UR5, PT, P0 ;  /* 0x0000000511007c0c */ /* 0x000fda000bf06100 */
[----:B------:R-:W-:Y:S05]  /*0a70*/  @P0 BRA `(.L_x_8) ;  /* 0x00000004002c0947 */ /* 0x000fea0003800000 */
[----:B------:R-:W0:Y:S01]  /*0a80*/  LDC.64 R26, c[0x0][0x628] ;  /* 0x00018a00ff1a7b82 */ /* 0x000e220000000a00 */
[----:B------:R-:W-:Y:S02]  /*0a90*/  IMAD.MOV.U32 R10, RZ, RZ, R16 ;  /* 0x000000ffff0a7224 */ /* 0x000fe400078e0010 */
[----:B------:R-:W-:-:S05]  /*0aa0*/  IMAD.MOV.U32 R11, RZ, RZ, R17 ;  /* 0x000000ffff0b7224 */ /* 0x000fca00078e0011 */
[----:B------:R-:W1:Y:S08]  /*0ab0*/  LDC R8, c[0x0][0x630] ;  /* 0x00018c00ff087b82 */ /* 0x000e700000000800 */
[----:B------:R-:W2:Y:S01]  /*0ac0*/  LDC.64 R28, c[0x0][0x620] ;  /* 0x00018800ff1c7b82 */ /* 0x000ea20000000a00 */
[----:B0-----:R-:W-:-:S04]  /*0ad0*/  ISETP.NE.U32.AND P0, PT, R26, RZ, PT ;  /* 0x000000ff1a00720c */ /* 0x001fc80003f05070 */
[----:B------:R-:W-:-:S13]  /*0ae0*/  ISETP.NE.AND.EX P0, PT, R27, RZ, PT, P0 ;  /* 0x000000ff1b00720c */ /* 0x000fda0003f05300 */
[----:B-12---:R-:W-:Y:S05]  /*0af0*/  @!P0 BRA `(.L_x_9) ;  /* 0x0000000000288947 */ /* 0x006fea0003800000 */
[----:B------:R-:W0:Y:S02]  /*0b00*/  LDC R3, c[0x0][0x634] ;  /* 0x00018d00ff037b82 */ /* 0x000e240000000800 */
[----:B0-----:R-:W-:-:S05]  /*0b10*/  IADD3 R3, P0, R16, R3, RZ ;  /* 0x0000000310037210 */ /* 0x001fca0007f1e0ff */
[----:B------:R-:W-:-:S04]  /*0b20*/  IMAD.X R21, RZ, RZ, R17, P0 ;  /* 0x000000ffff157224 */ /* 0x000fc800000e0611 */
[----:B------:R-:W-:-:S04]  /*0b30*/  IMAD.WIDE.U32 R10, R21, R26, RZ ;  /* 0x0000001a150a7225 */ /* 0x000fc800078e00ff */
[----:B------:R-:W-:-:S04]  /*0b40*/  IMAD.WIDE.U32 R12, P0, R3, R27, R10 ;  /* 0x0000001b030c7225 */ /* 0x000fc8000780000a */
[----:B------:R-:W-:-:S04]  /*0b50*/  IMAD.WIDE.U32 R10, R3, R26, RZ ;  /* 0x0000001a030a7225 */ /* 0x000fc800078e00ff */
[----:B------:R-:W-:Y:S01]  /*0b60*/  IMAD.X R15, RZ, RZ, RZ, P0 ;  /* 0x000000ffff0f7224 */ /* 0x000fe200000e06ff */
[----:B------:R-:W-:Y:S01]  /*0b70*/  IADD3 RZ, P0, R11, R12, RZ ;  /* 0x0000000c0bff7210 */ /* 0x000fe20007f1e0ff */
[----:B------:R-:W-:-:S04]  /*0b80*/  IMAD.MOV.U32 R14, RZ, RZ, R13 ;  /* 0x000000ffff0e7224 */ /* 0x000fc800078e000d */
[----:B------:R-:W-:-:S08]  /*0b90*/  IMAD.WIDE.U32.X R10, R21, R27, R14, P0 ;  /* 0x0000001b150a7225 */ /* 0x000fd000000e040e */
.L_x_9:
[----:B------:R-:W0:Y:S01]  /*0ba0*/  LDC.64 R32, c[0x0][0x640] ;  /* 0x00019000ff207b82 */ /* 0x000e220000000a00 */
[--C-:B------:R-:W-:Y:S01]  /*0bb0*/  SHF.R.U64 R27, R10, R8, R11.reuse ;  /* 0x000000080a1b7219 */ /* 0x100fe2000000120b */
[----:B------:R-:W-:Y:S01]  /*0bc0*/  IMAD R31, R9, R24, R4 ;  /* 0x00000018091f7224 */ /* 0x000fe200078e0204 */
[----:B------:R-:W-:Y:S01]  /*0bd0*/  SHF.R.U32.HI R3, RZ, R8, R11 ;  /* 0x00000008ff037219 */ /* 0x000fe2000001160b */
[----:B------:R-:W-:Y:S01]  /*0be0*/  IMAD.MOV.U32 R23, RZ, RZ, 0x1 ;  /* 0x00000001ff177424 */ /* 0x000fe200078e00ff */
[----:B------:R-:W-:-:S03]  /*0bf0*/  IADD3 R5, P0, RZ, -R27, RZ ;  /* 0x8000001bff057210 */ /* 0x000fc60007f1e0ff */
[----:B------:R-:W1:Y:S02]  /*0c00*/  LDC R12, c[0x0][0x618] ;  /* 0x00018600ff0c7b82 */ /* 0x000e640000000800 */
[----:B------:R-:W-:Y:S02]  /*0c10*/  IMAD.X R3, RZ, RZ, ~R3, P0 ;  /* 0x000000ffff037224 */ /* 0x000fe400000e0e03 */
[----:B------:R-:W-:-:S04]  /*0c20*/  IMAD.WIDE.U32 R10, R5, R28, R16 ;  /* 0x0000001c050a7225 */ /* 0x000fc800078e0010 */
[----:B------:R-:W2:Y:S01]  /*0c30*/  LDC R20, c[0x0][0x608] ;  /* 0x00018200ff147b82 */ /* 0x000ea20000000800 */
[----:B------:R-:W-:Y:S02]  /*0c40*/  IMAD R8, R3, R28, RZ ;  /* 0x0000001c03087224 */ /* 0x000fe400078e02ff */
[----:B------:R-:W-:Y:S02]  /*0c50*/  IMAD.MOV.U32 R3, RZ, RZ, -0x1 ;  /* 0xffffffffff037424 */ /* 0x000fe400078e00ff */
[----:B------:R-:W-:-:S03]  /*0c60*/  IMAD R5, R5, R29, R8 ;  /* 0x0000001d05057224 */ /* 0x000fc600078e0208 */
[----:B------:R-:W3:Y:S01]  /*0c70*/  LDC R30, c[0x0][0x658] ;  /* 0x00019600ff1e7b82 */ /* 0x000ee20000000800 */
[----:B------:R-:W-:Y:S01]  /*0c80*/  IMAD.IADD R5, R11, 0x1, R5 ;  /* 0x000000010b057824 */ /* 0x000fe200078e0205 */
[----:B0-----:R-:W-:-:S04]  /*0c90*/  ISETP.NE.U32.AND P0, PT, R32, RZ, PT ;  /* 0x000000ff2000720c */ /* 0x001fc80003f05070 */
[----:B------:R-:W-:Y:S02]  /*0ca0*/  ISETP.NE.AND.EX P0, PT, R33, RZ, PT, P0 ;  /* 0x000000ff2100720c */ /* 0x000fe40003f05300 */
[----:B------:R-:W0:Y:S01]  /*0cb0*/  LDC R26, c[0x0][0x600] ;  /* 0x00018000ff1a7b82 */ /* 0x000e220000000800 */
[-CC-:B-1----:R-:W-:Y:S02]  /*0cc0*/  SHF.R.U64 R14, R10, R12.reuse, R5.reuse ;  /* 0x0000000c0a0e7219 */ /* 0x182fe40000001205 */
[----:B------:R-:W-:-:S05]  /*0cd0*/  SHF.R.U32.HI R5, RZ, R12, R5 ;  /* 0x0000000cff057219 */ /* 0x000fca0000011605 */
[----:B------:R-:W1:Y:S01]  /*0ce0*/  LDC R15, c[0x0][0x648] ;  /* 0x00019200ff0f7b82 */ /* 0x000e620000000800 */
[-CC-:B--2---:R-:W-:Y:S02]  /*0cf0*/  SHF.R.U64 R29, R14, R20.reuse, R5.reuse ;  /* 0x000000140e1d7219 */ /* 0x184fe40000001205 */
[----:B------:R-:W-:-:S05]  /*0d00*/  SHF.R.U32.HI R5, RZ, R20, R5 ;  /* 0x00000014ff057219 */ /* 0x000fca0000011605 */
[----:B------:R-:W2:Y:S01]  /*0d10*/  LDC R21, c[0x0][0x638] ;  /* 0x00018e00ff157b82 */ /* 0x000ea20000000800 */
[-CC-:B---3--:R-:W-:Y:S02]  /*0d20*/  SHF.R.U64 R20, R29, R30.reuse, R5.reuse ;  /* 0x0000001e1d147219 */ /* 0x188fe40000001205 */
[-C--:B------:R-:W-:Y:S02]  /*0d30*/  SHF.L.U32 R3, R3, R30.reuse, RZ ;  /* 0x0000001e03037219 */ /* 0x080fe400000006ff */
[----:B------:R-:W-:Y:S01]  /*0d40*/  SHF.R.U32.HI R5, RZ, R30, R5 ;  /* 0x0000001eff057219 */ /* 0x000fe20000011605 */
[----:B------:R-:W-:Y:S01]  /*0d50*/  IMAD.MOV.U32 R4, RZ, RZ, R20 ;  /* 0x000000ffff047224 */ /* 0x000fe200078e0014 */
[----:B------:R-:W-:Y:S01]  /*0d60*/  LOP3.LUT R12, RZ, R3, RZ, 0x33, !PT ;  /* 0x00000003ff0c7212 */ /* 0x000fe200078e33ff */
[----:B------:R-:W3:Y:S01]  /*0d70*/  LDC R25, c[0x0][0x610] ;  /* 0x00018400ff197b82 */ /* 0x000ee20000000800 */
[----:B------:R-:W-:Y:S05]  /*0d80*/  @!P0 BRA `(.L_x_10) ;  /* 0x0000000000288947 */ /* 0x000fea0003800000 */
[----:B------:R-:W4:Y:S02]  /*0d90*/  LDC R3, c[0x0][0x64c] ;  /* 0x00019300ff037b82 */ /* 0x000f240000000800 */
[----:B----4-:R-:W-:-:S05]  /*0da0*/  IADD3 R3, P0, R20, R3, RZ ;  /* 0x0000000314037210 */ /* 0x010fca0007f1e0ff */
        /* <DEDUP_REMOVED lines=8> */
.L_x_10:
[----:B-1----:R-:W-:Y:S01]  /*0e30*/  SHF.R.U64 R4, R4, R15, R5 ;  /* 0x0000000f04047219 */ /* 0x002fe20000001205 */
[----:B0-----:R-:W-:Y:S01]  /*0e40*/  VIADD R5, R26, 0xffffffff ;  /* 0xffffffff1a057836 */ /* 0x001fe20000000000 */
[----:B------:R-:W-:Y:S01]  /*0e50*/  SHF.L.U32 R3, R23, R30, RZ ;  /* 0x0000001e17037219 */ /* 0x000fe200000006ff */
[----:B------:R-:W-:Y:S01]  /*0e60*/  IMAD.MOV.U32 R23, RZ, RZ, R27 ;  /* 0x000000ffff177224 */ /* 0x000fe200078e001b */
[----:B------:R-:W-:Y:S01]  /*0e70*/  LOP3.LUT R12, R29, R12, RZ, 0xc0, !PT ;  /* 0x0000000c1d0c7212 */ /* 0x000fe200078ec0ff */
[----:B------:R-:W-:Y:S01]  /*0e80*/  IMAD.MOV R8, RZ, RZ, -R4 ;  /* 0x000000ffff087224 */ /* 0x000fe200078e0a04 */
[----:B------:R-:W-:Y:S02]  /*0e90*/  SEL R6, R6, R31, !P1 ;  /* 0x0000001f06067207 */ /* 0x000fe40004800000 */
[----:B------:R-:W-:Y:S01]  /*0ea0*/  LOP3.LUT R5, R14, R5, RZ, 0xc0, !PT ;  /* 0x000000050e057212 */ /* 0x000fe200078ec0ff */
[----:B------:R-:W-:Y:S02]  /*0eb0*/  IMAD R9, R3, R4, R12 ;  /* 0x0000000403097224 */ /* 0x000fe400078e020c */
[----:B--2---:R-:W-:-:S02]  /*0ec0*/  IMAD R3, R8, R21, R20 ;  /* 0x0000001508037224 */ /* 0x004fc400078e0214 */
[----:B---3--:R-:W-:Y:S02]  /*0ed0*/  IMAD R6, R9, R25, R6 ;  /* 0x0000001909067224 */ /* 0x008fe400078e0206 */
[----:B------:R-:W-:Y:S02]  /*0ee0*/  IMAD R115, R3, R26, R5 ;  /* 0x0000001a03737224 */ /* 0x000fe400078e0205 */
[----:B------:R-:W-:-:S03]  /*0ef0*/  IMAD.MOV.U32 R4, RZ, RZ, 0x1 ;  /* 0x00000001ff047424 */ /* 0x000fc600078e00ff */
[----:B------:R-:W-:Y:S02]  /*0f00*/  SEL R114, R115, R6, !P1 ;  /* 0x0000000673727207 */ /* 0x000fe40004800000 */
[----:B------:R-:W-:Y:S02]  /*0f10*/  PRMT R3, R4, 0x7610, R3 ;  /* 0x0000761004037816 */ /* 0x000fe40000000003 */
[----:B------:R-:W-:-:S07]  /*0f20*/  SEL R115, R6, R115, !P1 ;  /* 0x0000007306737207 */ /* 0x000fce0004800000 */
.L_x_8:
[----:B------:R-:W-:-:S08]  /*0f30*/  NOP ;  /* 0x0000000000007918 */ /* 0x000fd00000000000 */
[----:B------:R-:W0:Y:S02]  /*0f40*/  USETMAXREG.TRY_ALLOC.CTAPOOL UP0, 0xe8 ;  /* 0x000000e8000079c8 */ /* 0x000e240008000600 */
[----:B0-----:R-:W-:-:S13]  /*0f50*/  PLOP3.LUT P0, PT, PT, PT, UP0, 0x80, 0x0 ;  /* 0x000000000000781c */ /* 0x001fda0003f0f008 */
[----:B------:R-:W-:Y:S05]  /*0f60*/  @!P0 BRA `(.L_x_8) ;  /* 0xfffffffc00f08947 */ /* 0x000fea000383ffff */
[----:B------:R-:W-:Y:S01]  /*0f70*/  ULDC.64 UR4, c[0x0][0x598] ;  /* 0x0001660000047ab9 */ /* 0x000fe20000000a00 */
[----:B------:R-:W-:Y:S01]  /*0f80*/  ULDC.64 UR50, c[0x0][0x208] ;  /* 0x0000820000327ab9 */ /* 0x000fe20000000a00 */
[----:B------:R-:W-:-:S04]  /*0f90*/  ISETP.NE.U32.AND P0, PT, RZ, UR4, PT ;  /* 0x00000004ff007c0c */ /* 0x000fc8000bf05070 */
[----:B------:R-:W-:-:S13]  /*0fa0*/  ISETP.NE.AND.EX P0, PT, RZ, UR5, PT, P0 ;  /* 0x00000005ff007c0c */ /* 0x000fda000bf05300 */
[----:B------:R-:W-:Y:S05]  /*0fb0*/  @!P0 BRA `(.L_x_11) ;  /* 0x00000000001c8947 */ /* 0x000fea0003800000 */
[----:B------:R-:W0:Y:S02]  /*0fc0*/  LDC.64 R4, c[0x0][0x598] ;  /* 0x00016600ff047b82 */ /* 0x000e240000000a00 */
[----:B0-----:R-:W2:Y:S02]  /*0fd0*/  LDG.E.64 R4, desc[UR50][R4.64] ;  /* 0x0000003204047981 */ /* 0x001ea4000c1e1b00 */
[----:B--2---:R-:W-:-:S04]  /*0fe0*/  ISETP.NE.U32.AND P0, PT, R4, RZ, PT ;  /* 0x000000ff0400720c */ /* 0x004fc80003f05070 */
[----:B------:R-:W-:-:S13]  /*0ff0*/  ISETP.NE.AND.EX P0, PT, R5, RZ, PT, P0 ;  /* 0x000000ff0500720c */ /* 0x000fda0003f05300 */
[----:B------:R-:W-:Y:S05]  /*1000*/  @!P0 BRA `(.L_x_11) ;  /* 0x0000000000088947 */ /* 0x000fea0003800000 */
[----:B------:R0:W5:Y:S01]  /*1010*/  LD.E R116, desc[UR50][R4.64] ;  /* 0x0000003204747980 */ /* 0x000162000c101900 */
[----:B------:R-:W-:Y:S05]  /*1020*/  BRA `(.L_x_12) ;  /* 0x0000000000247947 */ /* 0x000fea0003800000 */
.L_x_11:
[----:B------:R-:W-:Y:S02]  /*1030*/  ULDC.64 UR4, c[0x0][0x588] ;  /* 0x0001620000047ab9 */ /* 0x000fe40000000a00 */
[----:B------:R-:W-:-:S04]  /*1040*/  ISETP.NE.U32.AND P0, PT, RZ, UR4, PT ;  /* 0x00000004ff007c0c */ /* 0x000fc8000bf05070 */
[----:B------:R-:W-:-:S13]  /*1050*/  ISETP.NE.AND.EX P0, PT, RZ, UR5, PT, P0 ;  /* 0x00000005ff007c0c */ /* 0x000fda000bf05300 */
[----:B------:R-:W-:Y:S05]  /*1060*/  @!P0 BRA `(.L_x_13) ;  /* 0x00000000000c8947 */ /* 0x000fea0003800000 */
[----:B------:R-:W0:Y:S02]  /*1070*/  LDC.64 R116, c[0x0][0x588] ;  /* 0x00016200ff747b82 */ /* 0x000e240000000a00 */
[----:B0-----:R1:W5:Y:S01]  /*1080*/  LDG.E R116, desc[UR50][R116.64] ;  /* 0x0000003274747981 */ /* 0x001362000c1e1900 */
[----:B------:R-:W-:Y:S05]  /*1090*/  BRA `(.L_x_12) ;  /* 0x0000000000087947 */ /* 0x000fea0003800000 */
.L_x_13:
[----:B------:R-:W-:Y:S02]  /*10a0*/  ULDC UR4, c[0x0][0x580] ;  /* 0x0001600000047ab9 */ /* 0x000fe40000000800 */
[----:B------:R-:W-:-:S07]  /*10b0*/  IMAD.U32 R116, RZ, RZ, UR4 ;  /* 0x00000004ff747e24 */ /* 0x000fce000f8e00ff */
.L_x_12:
[----:B------:R-:W-:Y:S02]  /*10c0*/  ULDC.64 UR4, c[0x0][0x5a0] ;  /* 0x0001680000047ab9 */ /* 0x000fe40000000a00 */
[----:B------:R-:W-:-:S04]  /*10d0*/  ISETP.NE.U32.AND P0, PT, RZ, UR4, PT ;  /* 0x00000004ff007c0c */ /* 0x000fc8000bf05070 */
[----:B------:R-:W-:-:S13]  /*10e0*/  ISETP.NE.AND.EX P0, PT, RZ, UR5, PT, P0 ;  /* 0x00000005ff007c0c */ /* 0x000fda000bf05300 */
[----:B------:R-:W-:Y:S05]  /*10f0*/  @!P0 BRA `(.L_x_14) ;  /* 0x00000000001c8947 */ /* 0x000fea0003800000 */
[----:B0-----:R-:W0:Y:S02]  /*1100*/  LDC.64 R4, c[0x0][0x5a0] ;  /* 0x00016800ff047b82 */ /* 0x001e240000000a00 */
[----:B0-----:R-:W2:Y:S02]  /*1110*/  LDG.E.64 R4, desc[UR50][R4.64] ;  /* 0x0000003204047981 */ /* 0x001ea4000c1e1b00 */
[----:B--2---:R-:W-:-:S04]  /*1120*/  ISETP.NE.U32.AND P0, PT, R4, RZ, PT ;  /* 0x000000ff0400720c */ /* 0x004fc80003f05070 */
[----:B------:R-:W-:-:S13]  /*1130*/  ISETP.NE.AND.EX P0, PT, R5, RZ, PT, P0 ;  /* 0x000000ff0500720c */ /* 0x000fda0003f05300 */
[----:B------:R-:W-:Y:S05]  /*1140*/  @!P0 BRA `(.L_x_14) ;  /* 0x0000000000088947 */ /* 0x000fea0003800000 */
[----:B-1----:R0:W5:Y:S01]  /*1150*/  LD.E R117, desc[UR50][R4.64] ;  /* 0x0000003204757980 */ /* 0x002162000c101900 */
[----:B------:R-:W-:Y:S05]  /*1160*/  BRA `(.L_x_15) ;  /* 0x0000000000247947 */ /* 0x000fea0003800000 */
.L_x_14:
[----:B------:R-:W-:Y:S02]  /*1170*/  ULDC.64 UR4, c[0x0][0x590] ;  /* 0x0001640000047ab9 */ /* 0x000fe40000000a00 */
[----:B------:R-:W-:-:S04]  /*1180*/  ISETP.NE.U32.AND P0, PT, RZ, UR4, PT ;  /* 0x00000004ff007c0c */ /* 0x000fc8000bf05070 */
[----:B------:R-:W-:-:S13]  /*1190*/  ISETP.NE.AND.EX P0, PT, RZ, UR5, PT, P0 ;  /* 0x00000005ff007c0c */ /* 0x000fda000bf05300 */
[----:B------:R-:W-:Y:S05]  /*11a0*/  @!P0 BRA `(.L_x_16) ;  /* 0x00000000000c8947 */ /* 0x000fea0003800000 */
[----:B0-----:R-:W1:Y:S02]  /*11b0*/  LDC.64 R4, c[0x0][0x590] ;  /* 0x00016400ff047b82 */ /* 0x001e640000000a00 */
[----:B-1----:R1:W5:Y:S01]  /*11c0*/  LDG.E R117, desc[UR50][R4.64] ;  /* 0x0000003204757981 */ /* 0x002362000c1e1900 */
[----:B------:R-:W-:Y:S05]  /*11d0*/  BRA `(.L_x_15) ;  /* 0x0000000000087947 */ /* 0x000fea0003800000 */
.L_x_16:
[----:B------:R-:W-:Y:S02]  /*11e0*/  ULDC UR4, c[0x0][0x584] ;  /* 0x0001610000047ab9 */ /* 0x000fe40000000800 */
[----:B-1----:R-:W-:-:S07]  /*11f0*/  IMAD.U32 R117, RZ, RZ, UR4 ;  /* 0x00000004ff757e24 */ /* 0x002fce000f8e00ff */
.L_x_15:
[----:B------:R-:W-:-:S13]  /*1200*/  LOP3.LUT P0, RZ, R3, 0xff, RZ, 0xc0, !PT ;  /* 0x000000ff03ff7812 */ /* 0x000fda000780c0ff */
[----:B------:R-:W-:Y:S05]  /*1210*/  @!P0 EXIT ;  /* 0x000000000000894d */ /* 0x000fea0003800000 */
[----:B------:R-:W2:Y:S01]  /*1220*/  LDC R119, c[0x0][0x658] ;  /* 0x00019600ff777b82 */ /* 0x000ea20000000800 */
[----:B------:R-:W-:Y:S01]  /*1230*/  LOP3.LUT R7, R7, 0x1, RZ, 0xc0, !PT ;  /* 0x0000000107077812 */ /* 0x000fe200078ec0ff */
[----:B------:R-:W-:Y:S01]  /*1240*/  ULDC.64 UR6, c[0x0][0x288] ;  /* 0x0000a20000067ab9 */ /* 0x000fe20000000a00 */
[----:B------:R-:W-:Y:S01]  /*1250*/  SHF.R.U32.HI R3, RZ, 0x2, R120 ;  /* 0x00000002ff037819 */ /* 0x000fe20000011678 */
[----:B------:R-:W-:Y:S01]  /*1260*/  UIADD3 UR4, UR7, 0x7f, URZ ;  /* 0x0000007f07047890 */ /* 0x000fe2000fffe03f */
[----:B------:R-:W-:Y:S01]  /*1270*/  SHF.R.U32.HI R0, RZ, 0x1, R0 ;  /* 0x00000001ff007819 */ /* 0x000fe20000011600 */
[----:B------:R-:W-:Y:S01]  /*1280*/  IMAD.SHL.U32 R112, R7, 0x40, RZ ;  /* 0x0000004007707824 */ /* 0x000fe200078e00ff */
[----:B------:R-:W-:Y:S01]  /*1290*/  LOP3.LUT R3, R3, 0x7, RZ, 0xc0, !PT ;  /* 0x0000000703037812 */ /* 0x000fe200078ec0ff */
[----:B------:R-:W-:Y:S01]  /*12a0*/  USHF.R.S32.HI UR5, URZ, 0x1f, UR4 ;  /* 0x0000001f3f057899 */ /* 0x000fe20008011404 */
[----:B------:R-:W-:Y:S01]  /*12b0*/  LOP3.LUT R0, R0, 0x30, RZ, 0xc0, !PT ;  /* 0x0000003000007812 */ /* 0x000fe200078ec0ff */
[----:B------:R-:W-:Y:S01]  /*12c0*/  IMAD.MOV.U32 R6, RZ, RZ, 0x1 ;  /* 0x00000001ff067424 */ /* 0x000fe200078e00ff */
[--C-:B------:R-:W-:Y:S01]  /*12d0*/  LOP3.LUT R112, R112, 0x40, R3.reuse, 0xe2, !PT ;  /* 0x0000004070707812 */ /* 0x100fe200078ee203 */
[----:B------:R-:W-:Y:S01]  /*12e0*/  ULEA.HI UR5, UR5, UR4, URZ, 0x7 ;  /* 0x0000000405057291 */ /* 0x000fe2000f8f383f */
[-C--:B01----:R-:W-:Y:S01]  /*12f0*/  IADD3 R4, RZ, -R0.reuse, -R3 ;  /* 0x80000000ff047210 */ /* 0x083fe20007ffe803 */
[----:B------:R-:W-:Y:S01]  /*1300*/  IMAD.U32 R5, RZ, RZ, UR6 ;  /* 0x00000006ff057e24 */ /* 0x000fe2000f8e00ff */
[----:B------:R-:W-:Y:S01]  /*1310*/  LOP3.LUT R112, R112, R0, RZ, 0xfc, !PT ;  /* 0x0000000070707212 */ /* 0x000fe200078efcff */
[----:B------:R-:W-:Y:S01]  /*1320*/  USHF.R.S32.HI UR39, URZ, 0x7, UR5 ;  /* 0x000000073f277899 */ /* 0x000fe20008011405 */
[----:B------:R-:W-:Y:S01]  /*1330*/  IMAD.MOV.U32 R0, RZ, RZ, -0x1 ;  /* 0xffffffffff007424 */ /* 0x000fe200078e00ff */
[C---:B------:R-:W-:Y:S01]  /*1340*/  LOP3.LUT R118, R120.reuse, 0x3, RZ, 0xc0, !PT ;  /* 0x0000000378767812 */ /* 0x040fe200078ec0ff */
[----:B------:R-:W-:Y:S01]  /*1350*/  IMAD R4, R7, -0x40, R4 ;  /* 0xffffffc007047824 */ /* 0x000fe200078e0204 */
[----:B------:R-:W-:Y:S01]  /*1360*/  UISETP.LT.AND UP0, UPT, UR39, 0x1, UPT ;  /* 0x000000012700788c */ /* 0x000fe2000bf01270 */
[----:B------:R-:W-:Y:S01]  /*1370*/  LOP3.LUT R121, R120, 0x80, RZ, 0xc0, !PT ;  /* 0x0000008078797812 */ /* 0x000fe200078ec0ff */
[----:B------:R-:W-:Y:S01]  /*1380*/  ULDC UR4, c[0x0][0x284] ;  /* 0x0000a10000047ab9 */ /* 0x000fe20000000800 */
[----:B------:R-:W-:Y:S01]  /*1390*/  IMAD R118, R118, -0x2, R5 ;  /* 0xfffffffe76767824 */ /* 0x000fe200078e0205 */
[-C--:B--2---:R-:W-:Y:S01]  /*13a0*/  SHF.L.U32 R0, R0, R119.reuse, RZ ;  /* 0x0000007700007219 */ /* 0x084fe200000006ff */
[----:B------:R-:W-:Y:S01]  /*13b0*/  USEL UR40, UR39, 0x1, UP0 ;  /* 0x0000000127287887 */ /* 0x000fe20008000000 */
[----:B------:R-:W-:Y:S01]  /*13c0*/  SHF.L.U32 R119, R6, R119, RZ ;  /* 0x0000007706777219 */ /* 0x000fe200000006ff */
[----:B------:R-:W-:Y:S01]  /*13d0*/  IMAD.SHL.U32 R120, R120, 0x2, RZ ;  /* 0x0000000278787824 */ /* 0x000fe200078e00ff */
[----:B------:R-:W-:Y:S01]  /*13e0*/  SHF.R.U32.HI R121, RZ, 0x7, R121 ;  /* 0x00000007ff797819 */ /* 0x000fe20000011679 */
[----:B------:R-:W-:Y:S01]  /*13f0*/  VIADD R123, R4, UR4 ;  /* 0x00000004047b7c36 */ /* 0x000fe20008000000 */
[----:B------:R-:W-:Y:S01]  /*1400*/  LOP3.LUT R122, RZ, R0, RZ, 0x33, !PT ;  /* 0x00000000ff7a7212 */ /* 0x000fe200078e33ff */
[----:B------:R-:W-:Y:S01]  /*1410*/  IMAD.MOV.U32 R113, RZ, RZ, RZ ;  /* 0x000000ffff717224 */ /* 0x000fe200078e00ff */
[----:B------:R-:W-:Y:S01]  /*1420*/  UIADD3 UR40, UR39, -UR40, URZ ;  /* 0x8000002827287290 */ /* 0x000fe2000fffe03f */
[----:B------:R-:W-:Y:S01]  /*1430*/  UMOV UR36, URZ ;  /* 0x0000003f00247c82 */ /* 0x000fe20008000000 */
[----:B------:R-:W-:-:S10]  /*1440*/  UMOV UR37, URZ ;  /* 0x0000003f00257c82 */ /* 0x000fd40008000000 */
.L_x_214:
[----:B0-----:R-:W0:Y:S01]  /*1450*/  SHFL.IDX PT, R0, R121, RZ, 0x1f ;  /* 0x00001fff79007589 */ /* 0x001e2200000e0000 */
[----:B-1----:R-:W1:Y:S01]  /*1460*/  S2UR UR7, SR_CgaCtaId ;  /* 0x00000000000779c3 */ /* 0x002e620000008800 */
[----:B------:R-:W-:Y:S01]  /*1470*/  UMOV UR6, 0x400 ;  /* 0x0000040000067882 */ /* 0x000fe20000000000 */
[----:B0-----:R-:W-:Y:S01]  /*1480*/  R2UR UR4, R0 ;  /* 0x00000000000472ca */ /* 0x001fe200000e0000 */
[----:B-1----:R-:W-:-:S12]  /*1490*/  ULEA UR6, UR7, UR6, 0x18 ;  /* 0x0000000607067291 */ /* 0x002fd8000f8ec03f */
[----:B------:R-:W-:-:S04]  /*14a0*/  ULEA.HI UR5, UR4, UR4, URZ, 0x1 ;  /* 0x0000000404057291 */ /* 0x000fc8000f8f083f */
[----:B------:R-:W-:-:S04]  /*14b0*/  ULOP3.LUT UR5, UR5, 0x7fffe, URZ, 0xc0, !UPT ;  /* 0x0007fffe05057892 */ /* 0x000fc8000f8ec03f */
[----:B------:R-:W-:-:S03]  /*14c0*/  UIADD3 UR5, UR4, -UR5, URZ ;  /* 0x8000000504057290 */ /* 0x000fc6000fffe03f */
[----:B------:R-:W-:Y:S01]  /*14d0*/  ULDC UR4, c[0x0][0x28c] ;  /* 0x0000a30000047ab9 */ /* 0x000fe20000000800 */
[----:B------:R-:W-:Y:S01]  /*14e0*/  ULEA UR5, UR5, UR6, 0xd ;  /* 0x0000000605057291 */ /* 0x000fe2000f8e683f */
[----:B------:R-:W-:-:S03]  /*14f0*/  ISETP.LT.AND P0, PT, RZ, UR4, PT ;  /* 0x00000004ff007c0c */ /* 0x000fc6000bf01270 */
[----:B------:R-:W-:-:S04]  /*1500*/  UIADD3 UR5, UR5, 0x100, URZ ;  /* 0x0000010005057890 */ /* 0x000fc8000fffe03f */
[----:B------:R-:W-:-:S04]  /*1510*/  USHF.R.U32.HI UR5, URZ, 0x4, UR5 ;  /* 0x000000043f057899 */ /* 0x000fc80008011605 */
[----:B------:R-:W-:-:S04]  /*1520*/  ULOP3.LUT UR5, UR5, 0x3fff, URZ, 0xc0, !UPT ;  /* 0x00003fff05057892 */ /* 0x000fc8000f8ec03f */
[----:B------:R-:W-:Y:S01]  /*1530*/  ULOP3.LUT UR41, UR5, 0x10000, URZ, 0xfc, !UPT ;  /* 0x0001000005297892 */ /* 0x000fe2000f8efc3f */
[----:B----4-:R-:W-:Y:S11]  /*1540*/  @P0 BRA `(.L_x_17) ;  /* 0x0000000000400947 */ /* 0x010ff60003800000 */
[----:B------:R-:W-:Y:S01]  /*1550*/  MOV R0, 0x0 ;  /* 0x0000000000007802 */ /* 0x000fe20000000f00 */
[----:B------:R-:W-:Y:S01]  /*1560*/  ULDC.64 UR4, c[0x4][0x68] ;  /* 0x01001a0000047ab9 */ /* 0x000fe20000000a00 */
[----:B------:R-:W-:Y:S01]  /*1570*/  ULDC.64 UR6, c[0x4][0x8] ;  /* 0x0100020000067ab9 */ /* 0x000fe20000000a00 */
[----:B------:R-:W-:Y:S01]  /*1580*/  IMAD.U32 R4, RZ, RZ, UR4 ;  /* 0x00000004ff047e24 */ /* 0x000fe2000f8e00ff */
[----:B------:R0:W1:Y:S01]  /*1590*/  LDC.64 R14, c[0x4][R0] ;  /* 0x01000000000e7b82 */ /* 0x0000620000000a00 */
[----:B------:R-:W-:Y:S01]  /*15a0*/  IMAD.U32 R5, RZ, RZ, UR5 ;  /* 0x00000005ff057e24 */ /* 0x000fe2000f8e00ff */
[----:B------:R-:W-:Y:S01]  /*15b0*/  ULDC.64 UR4, c[0x4][0x70] ;  /* 0x01001c0000047ab9 */ /* 0x000fe20000000a00 */
[----:B------:R-:W-:Y:S02]  /*15c0*/  IMAD.U32 R10, RZ, RZ, UR6 ;  /* 0x00000006ff0a7e24 */ /* 0x000fe4000f8e00ff */
[----:B------:R-:W-:Y:S02]  /*15d0*/  IMAD.U32 R6, RZ, RZ, UR4 ;  /* 0x00000004ff067e24 */ /* 0x000fe4000f8e00ff */
[----:B------:R-:W-:-:S02]  /*15e0*/  IMAD.U32 R7, RZ, RZ, UR5 ;  /* 0x00000005ff077e24 */ /* 0x000fc4000f8e00ff */
[----:B------:R-:W-:Y:S02]  /*15f0*/  IMAD.U32 R11, RZ, RZ, UR7 ;  /* 0x00000007ff0b7e24 */ /* 0x000fe4000f8e00ff */
[----:B------:R-:W-:Y:S02]  /*1600*/  IMAD.MOV.U32 R8, RZ, RZ, 0x1e1 ;  /* 0x000001e1ff087424 */ /* 0x000fe400078e00ff */
[----:B------:R-:W-:Y:S02]  /*1610*/  IMAD.MOV.U32 R12, RZ, RZ, 0x1 ;  /* 0x00000001ff0c7424 */ /* 0x000fe400078e00ff */
[----:B0-----:R-:W-:-:S07]  /*1620*/  IMAD.MOV.U32 R13, RZ, RZ, RZ ;  /* 0x000000ffff0d7224 */ /* 0x001fce00078e00ff */
[----:B------:R-:W-:-:S07]  /*1630*/  LEPC R20, `(.L_x_17) ;  /* 0x000000001014794e */ /* 0x000fce0000000000 */
[----:B-1---5:R-:W-:Y:S05]  /*1640*/  CALL.ABS.NOINC R14 ;  /* 0x000000000e007343 */ /* 0x022fea0003c00000 */
.L_x_17:
[----:B------:R-:W-:-:S04]  /*1650*/  LOP3.LUT R0, R18, 0x1, RZ, 0xfc, !PT ;  /* 0x0000000112007812 */ /* 0x000fc800078efcff */
[----:B------:R-:W-:-:S13]  /*1660*/  ISETP.NE.AND P0, PT, R0, 0x3, PT ;  /* 0x000000030000780c */ /* 0x000fda0003f05270 */
[----:B------:R-:W-:Y:S05]  /*1670*/  @!P0 BRA `(.L_x_18) ;  /* 0x0000000000048947 */ /* 0x000fea0003800000 */
[----:B------:R-:W-:Y:S01]  /*1680*/  BPT.TRAP 0x1 ;  /* 0x000000040000795c */ /* 0x000fe20000300000 */
.L_x_18:
[----:B------:R-:W0:Y:S01]  /*1690*/  S2UR UR5, SR_CgaCtaId ;  /* 0x00000000000579c3 */ /* 0x000e220000008800 */
[----:B------:R-:W-:Y:S01]  /*16a0*/  UMOV UR4, 0x400 ;  /* 0x0000040000047882 */ /* 0x000fe20000000000 */
[----:B------:R-:W-:Y:S02]  /*16b0*/  IMAD.U32 R0, RZ, RZ, UR36 ;  /* 0x00000024ff007e24 */ /* 0x000fe4000f8e00ff */
[----:B------:R-:W-:-:S03]  /*16c0*/  IMAD.U32 R3, RZ, RZ, UR37 ;  /* 0x00000025ff037e24 */ /* 0x000fc6000f8e00ff */
[----:B------:R-:W-:Y:S01]  /*16d0*/  SHF.L.U32 R0, R0, 0x1f, RZ ;  /* 0x0000001f00007819 */ /* 0x000fe200000006ff */
[----:B0-----:R-:W-:-:S06]  /*16e0*/  ULEA UR4, UR5, UR4, 0x18 ;  /* 0x0000000405047291 */ /* 0x001fcc000f8ec03f */
[----:B------:R-:W-:-:S04]  /*16f0*/  IMAD.U32 R6, RZ, RZ, UR4 ;  /* 0x00000004ff067e24 */ /* 0x000fc8000f8e00ff */
[----:B------:R-:W-:-:S04]  /*1700*/  IMAD R3, R3, 0x8, R6 ;  /* 0x0000000803037824 */ /* 0x000fc800078e0206 */
[----:B------:R0:W1:Y:S01]  /*1710*/  SYNCS.PHASECHK.TRANS64.TRYWAIT P1, [R3+URZ], R0 ;  /* 0x00000000030075a7 */ /* 0x000062000802017f */
[----:B------:R-:W-:Y:S05]  /*1720*/  @!P0 BRA `(.L_x_19) ;  /* 0x0000000000048947 */ /* 0x000fea0003800000 */
[----:B------:R-:W-:Y:S01]  /*1730*/  BPT.TRAP 0x1 ;  /* 0x000000040000795c */ /* 0x000fe20000300000 */
.L_x_19:
[----:B------:R-:W-:-:S05]  /*1740*/  IMAD.U32 R4, RZ, RZ, UR40 ;  /* 0x00000028ff047e24 */ /* 0x000fca000f8e00ff */
[----:B------:R-:W-:Y:S01]  /*1750*/  ISETP.GE.AND P2, PT, R4, 0x1, PT ;  /* 0x000000010400780c */ /* 0x000fe20003f46270 */
[----:B-1----:R-:W-:-:S12]  /*1760*/  @P1 BRA `(.L_x_20) ;  /* 0x0000000000081947 */ /* 0x002fd80003800000 */
[----:B------:R-:W1:Y:S02]  /*1770*/  SYNCS.PHASECHK.TRANS64.TRYWAIT P1, [R3+URZ], R0 ;  /* 0x00000000030075a7 */ /* 0x000e64000802017f */
[----:B-1----:R-:W-:Y:S05]  /*1780*/  @!P1 BRA `(.L_x_21) ;  /* 0x0000009000409947 */ /* 0x002fea0003800000 */
.L_x_20:
[----:B------:R-:W-:Y:S05]  /*1790*/  WARPSYNC.ALL ;  /* 0x0000000000007948 */ /* 0x000fea0003800000 */
[----:B------:R-:W-:Y:S01]  /*17a0*/  R2UR UR4, R6 ;  /* 0x00000000060472ca */ /* 0x000fe200000e0000 */
[----:B------:R-:W-:Y:S01]  /*17b0*/  ULEA UR48, UR37, UR41, 0xa ;  /* 0x0000002925307291 */ /* 0x000fe2000f8e503f */
[----:B------:R-:W-:Y:S01]  /*17c0*/  WARPGROUP.ARRIVE ;  /* 0x00000000000079c5 */ /* 0x000fe20000000000 */
[----:B------:R-:W-:Y:S01]  /*17d0*/  UMOV UR5, 0x40000040 ;  /* 0x4000004000057882 */ /* 0x000fe20000000000 */
[----:B------:R-:W-:Y:S01]  /*17e0*/  UMOV UR7, 0x40000040 ;  /* 0x4000004000077882 */ /* 0x000fe20000000000 */
[----:B------:R-:W-:Y:S01]  /*17f0*/  UMOV UR9, UR5 ;  /* 0x0000000500097c82 */ /* 0x000fe20008000000 */
[----:B------:R-:W-:Y:S01]  /*1800*/  UMOV UR11, 0x40000040 ;  /* 0x40000040000b7882 */ /* 0x000fe20000000000 */
[----:B------:R-:W-:Y:S01]  /*1810*/  UMOV UR13, UR5 ;  /* 0x00000005000d7c82 */ /* 0x000fe20008000000 */
[----:B------:R-:W-:Y:S01]  /*1820*/  UMOV UR15, 0x40000040 ;  /* 0x40000040000f7882 */ /* 0x000fe20000000000 */
[----:B------:R-:W-:Y:S01]  /*1830*/  UMOV UR17, UR5 ;  /* 0x0000000500117c82 */ /* 0x000fe20008000000 */
[----:B------:R-:W-:Y:S01]  /*1840*/  UMOV UR19, 0x40000040 ;  /* 0x4000004000137882 */ /* 0x000fe20000000000 */
[----:B------:R-:W-:Y:S01]  /*1850*/  UMOV UR21, UR5 ;  /* 0x0000000500157c82 */ /* 0x000fe20008000000 */
[----:B------:R-:W-:Y:S01]  /*1860*/  UMOV UR23, 0x40000040 ;  /* 0x4000004000177882 */ /* 0x000fe20000000000 */
[----:B------:R-:W-:Y:S01]  /*1870*/  UIADD3 UR4, UR4, 0x14100, URZ ;  /* 0x0001410004047890 */ /* 0x000fe2000fffe03f */
[----:B------:R-:W-:Y:S01]  /*1880*/  UMOV UR25, UR5 ;  /* 0x0000000500197c82 */ /* 0x000fe20008000000 */
[----:B------:R-:W-:-:S02]  /*1890*/  UMOV UR27, 0x40000040 ;  /* 0x40000040001b7882 */ /* 0x000fc40000000000 */
[----:B------:R-:W-:Y:S01]  /*18a0*/  USHF.R.U32.HI UR4, URZ, 0x4, UR4 ;  /* 0x000000043f047899 */ /* 0x000fe20008011604 */
[----:B------:R-:W-:Y:S01]  /*18b0*/  UMOV UR29, UR5 ;  /* 0x00000005001d7c82 */ /* 0x000fe20008000000 */
[----:B------:R-:W-:Y:S02]  /*18c0*/  UMOV UR31, 0x40000040 ;  /* 0x40000040001f7882 */ /* 0x000fe40000000000 */
[----:B------:R-:W-:Y:S01]  /*18d0*/  ULOP3.LUT UR42, UR4, 0x3fff, URZ, 0xc0, !UPT ;  /* 0x00003fff042a7892 */ /* 0x000fe2000f8ec03f */
[----:B------:R-:W-:Y:S02]  /*18e0*/  UMOV UR33, UR5 ;  /* 0x0000000500217c82 */ /* 0x000fe40008000000 */
[----:B------:R-:W-:Y:S01]  /*18f0*/  UMOV UR4, UR48 ;  /* 0x0000003000047c82 */ /* 0x000fe20008000000 */
[----:B------:R-:W-:Y:S01]  /*1900*/  ULOP3.LUT UR42, UR42, 0x10000, URZ, 0xfc, !UPT ;  /* 0x000100002a2a7892 */ /* 0x000fe2000f8efc3f */
[----:B------:R-:W-:Y:S01]  /*1910*/  UMOV UR8, UR4 ;  /* 0x0000000400087c82 */ /* 0x000fe20008000000 */
[----:B------:R-:W-:-:S02]  /*1920*/  UMOV UR12, UR4 ;  /* 0x00000004000c7c82 */ /* 0x000fc40008000000 */
[----:B------:R-:W-:Y:S01]  /*1930*/  UIMAD UR44, UR37, 0x580, UR42 ;  /* 0x00000580252c78a4 */ /* 0x000fe2000f8e022a */
[----:B------:R-:W-:Y:S01]  /*1940*/  UMOV UR16, UR4 ;  /* 0x0000000400107c82 */ /* 0x000fe20008000000 */
[----:B------:R-:W-:Y:S02]  /*1950*/  UMOV UR20, UR4 ;  /* 0x0000000400147c82 */ /* 0x000fe40008000000 */
[----:B------:R-:W-:Y:S02]  /*1960*/  UIADD3 UR10, UR44, 0x80, URZ ;  /* 0x000000802c0a7890 */ /* 0x000fe4000fffe03f */
[----:B------:R-:W-:Y:S02]  /*1970*/  UIADD3 UR14, UR44, 0x100, URZ ;  /* 0x000001002c0e7890 */ /* 0x000fe4000fffe03f */
[----:B------:R-:W-:Y:S01]  /*1980*/  UMOV UR6, UR44 ;  /* 0x0000002c00067c82 */ /* 0x000fe20008000000 */
[----:B------:R-:W-:Y:S01]  /*1990*/  UIADD3 UR18, UR44, 0x180, URZ ;  /* 0x000001802c127890 */ /* 0x000fe2000fffe03f */
[----:B------:R-:W-:Y:S01]  /*19a0*/  IGMMA.64x16x32.S8.S8 R104, gdesc[UR4], RZ, !UPT, gsb0 ;  /* 0x00600000046879f1 */ /* 0x000fe2000c0410ff */
[----:B------:R-:W-:Y:S01]  /*19b0*/  UMOV UR6, UR10 ;  /* 0x0000000a00067c82 */ /* 0x000fe20008000000 */
[----:B------:R-:W-:Y:S01]  /*19c0*/  UMOV UR7, 0x40000040 ;  /* 0x4000004000077882 */ /* 0x000fe20000000000 */
[----:B------:R-:W-:Y:S01]  /*19d0*/  UMOV UR10, UR14 ;  /* 0x0000000e000a7c82 */ /* 0x000fe20008000000 */
[----:B------:R-:W-:-:S02]  /*19e0*/  UIADD3 UR22, UR44, 0x280, URZ ;  /* 0x000002802c167890 */ /* 0x000fc4000fffe03f */
[----:B------:R-:W-:Y:S01]  /*19f0*/  UMOV UR14, UR18 ;  /* 0x00000012000e7c82 */ /* 0x000fe20008000000 */
[----:B------:R-:W-:Y:S01]  /*1a00*/  UIADD3 UR26, UR44, 0x300, URZ ;  /* 0x000003002c1a7890 */ /* 0x000fe2000fffe03f */
[----:B------:R-:W-:Y:S01]  /*1a10*/  UMOV UR24, UR4 ;  /* 0x0000000400187c82 */ /* 0x000fe20008000000 */
[----:B------:R-:W-:Y:S01]  /*1a20*/  UIADD3 UR30, UR44, 0x380, URZ ;  /* 0x000003802c1e7890 */ /* 0x000fe2000fffe03f */
[----:B------:R-:W-:Y:S01]  /*1a30*/  UMOV UR28, UR4 ;  /* 0x00000004001c7c82 */ /* 0x000fe20008000000 */
[----:B------:R-:W-:Y:S01]  /*1a40*/  UIADD3 UR34, UR44, 0x400, URZ ;  /* 0x000004002c227890 */ /* 0x000fe2000fffe03f */
[----:B------:R-:W-:Y:S01]  /*1a50*/  UMOV UR32, UR4 ;  /* 0x0000000400207c82 */ /* 0x000fe20008000000 */
[----:B------:R-:W-:Y:S01]  /*1a60*/  UMOV UR35, 0x40000040 ;  /* 0x4000004000237882 */ /* 0x000fe20000000000 */
[----:B------:R-:W-:Y:S02]  /*1a70*/  WARPGROUP.DEPBAR.LE gsb0, 0x0 ;  /* 0x00008000000079c5 */ /* 0x000fe40000010000 */
[----:B------:R-:W-:-:S06]  /*1a80*/  WARPGROUP.ARRIVE ;  /* 0x00000000000079c5 */ /* 0x000fcc0000000000 */
[----:B------:R-:W-:Y:S01]  /*1a90*/  IGMMA.64x16x32.S8.S8 R96, gdesc[UR4], RZ, !UPT, gsb0 ;  /* 0x00600000046079f1 */ /* 0x000fe2000c0410ff */
[----:B------:R-:W-:Y:S01]  /*1aa0*/  UIADD3 UR6, UR44, 0x200, URZ ;  /* 0x000002002c067890 */ /* 0x000fe2000fffe03f */
[----:B------:R-:W-:-:S06]  /*1ab0*/  UMOV UR7, 0x40000040 ;  /* 0x4000004000077882 */ /* 0x000fcc0000000000 */
[----:B------:R-:W-:Y:S01]  /*1ac0*/  UMOV UR18, UR6 ;  /* 0x0000000600127c82 */ /* 0x000fe20008000000 */
[----:B------:R-:W-:Y:S01]  /*1ad0*/  UIADD3 UR6, UR44, 0x480, URZ ;  /* 0x000004802c067890 */ /* 0x000fe2000fffe03f */
[----:B------:R-:W-:Y:S02]  /*1ae0*/  WARPGROUP.DEPBAR.LE gsb0, 0x0 ;  /* 0x00008000000079c5 */ /* 0x000fe40000010000 */
[----:B------:R-:W-:-:S06]  /*1af0*/  WARPGROUP.ARRIVE ;  /* 0x00000000000079c5 */ /* 0x000fcc0000000000 */
[----:B------:R-:W-:Y:S01]  /*1b00*/  IGMMA.64x16x32.S8.S8 R88, gdesc[UR8], RZ, !UPT, gsb0 ;  /* 0x00600000085879f1 */ /* 0x000fe2000c0410ff */
[----:B------:R-:W-:Y:S02]  /*1b10*/  UIADD3 UR8, UR44, 0x500, URZ ;  /* 0x000005002c087890 */ /* 0x000fe4000fffe03f */
[----:B------:R-:W-:Y:S01]  /*1b20*/  UIADD3 UR10, UR44, 0x82, URZ ;  /* 0x000000822c0a7890 */ /* 0x000fe2000fffe03f */
[----:B------:R-:W-:Y:S01]  /*1b30*/  UMOV UR11, 0x40000040 ;  /* 0x40000040000b7882 */ /* 0x000fe20000000000 */
[----:B------:R-:W-:Y:S02]  /*1b40*/  WARPGROUP.DEPBAR.LE gsb0, 0x0 ;  /* 0x00008000000079c5 */ /* 0x000fe40000010000 */
[----:B------:R-:W-:-:S06]  /*1b50*/  WARPGROUP.ARRIVE ;  /* 0x00000000000079c5 */ /* 0x000fcc0000000000 */
[----:B------:R-:W-:Y:S01]  /*1b60*/  IGMMA.64x16x32.S8.S8 R80, gdesc[UR12], RZ, !UPT, gsb0 ;  /* 0x006000000c5079f1 */ /* 0x000fe2000c0410ff */
        /* <DEDUP_REMOVED lines=30> */
[----:B------:R-:W-:Y:S01]  /*1d50*/  UMOV UR6, UR8 ;  /* 0x0000000800067c82 */ /* 0x000fe20008000000 */
[----:B------:R-:W-:Y:S01]  /*1d60*/  UMOV UR7, 0x40000040 ;  /* 0x4000004000077882 */ /* 0x000fe20000000000 */
[----:B------:R-:W-:Y:S02]  /*1d70*/  WARPGROUP.DEPBAR.LE gsb0, 0x0 ;  /* 0x00008000000079c5 */ /* 0x000fe40000010000 */
[----:B------:R-:W-:-:S06]  /*1d80*/  WARPGROUP.ARRIVE ;  /* 0x00000000000079c5 */ /* 0x000fcc0000000000 */
[----:B------:R-:W-:Y:S01]  /*1d90*/  IGMMA.64x16x32.S8.S8 R24, gdesc[UR4], RZ, !UPT, gsb0 ;  /* 0x00600000041879f1 */ /* 0x000fe2000c0410ff */
[----:B------:R-:W-:Y:S02]  /*1da0*/  UIADD3 UR4, UR48, 0x2, URZ ;  /* 0x0000000230047890 */ /* 0x000fe4000fffe03f */
[----:B------:R-:W-:Y:S01]  /*1db0*/  UIADD3 UR6, UR44, 0x2, URZ ;  /* 0x000000022c067890 */ /* 0x000fe2000fffe03f */
[----:B------:R-:W-:Y:S01]  /*1dc0*/  UMOV UR5, 0x40000040 ;  /* 0x4000004000057882 */ /* 0x000fe20000000000 */
[----:B------:R-:W-:Y:S01]  /*1dd0*/  UMOV UR7, 0x40000040 ;  /* 0x4000004000077882 */ /* 0x000fe20000000000 */
[----:B------:R-:W-:Y:S02]  /*1de0*/  UMOV UR9, UR5 ;  /* 0x0000000500097c82 */ /* 0x000fe40008000000 */
[----:B------:R-:W-:Y:S01]  /*1df0*/  UMOV UR8, UR4 ;  /* 0x0000000400087c82 */ /* 0x000fe20008000000 */
        /* <DEDUP_REMOVED lines=12> */
[----:B------:R-:W-:-:S02]  /*1ec0*/  WARPGROUP.DEPBAR.LE gsb0, 0x0 ;  /* 0x00008000000079c5 */ /* 0x000fc40000010000 */
[----:B------:R-:W-:-:S06]  /*1ed0*/  WARPGROUP.ARRIVE ;  /* 0x00000000000079c5 */ /* 0x000fcc0000000000 */
[----:B------:R-:W-:Y:S01]  /*1ee0*/  IGMMA.64x16x32.S8.S8 R104, gdesc[UR4], R104, gsb0 ;  /* 0x00600000046879f1 */ /* 0x000fe20008041068 */
[----:B------:R-:W-:Y:S01]  /*1ef0*/  UMOV UR6, UR10 ;  /* 0x0000000a00067c82 */ /* 0x000fe20008000000 */
[----:B------:R-:W-:Y:S01]  /*1f00*/  UMOV UR7, 0x40000040 ;  /* 0x4000004000077882 */ /* 0x000fe20000000000 */
[----:B------:R-:W-:Y:S01]  /*1f10*/  UMOV UR10, UR14 ;  /* 0x0000000e000a7c82 */ /* 0x000fe20008000000 */
[----:B------:R-:W-:Y:S01]  /*1f20*/  UMOV UR14, UR18 ;  /* 0x00000012000e7c82 */ /* 0x000fe20008000000 */
[----:B------:R-:W-:Y:S02]  /*1f30*/  WARPGROUP.DEPBAR.LE gsb0, 0x0 ;  /* 0x00008000000079c5 */ /* 0x000fe40000010000 */
[----:B------:R-:W-:-:S06]  /*1f40*/  WARPGROUP.ARRIVE ;  /* 0x00000000000079c5 */ /* 0x000fcc0000000000 */
[----:B------:R-:W-:Y:S01]  /*1f50*/  IGMMA.64x16x32.S8.S8 R96, gdesc[UR4], R96, gsb0 ;  /* 0x00600000046079f1 */ /* 0x000fe20008041060 */
[----:B------:R-:W-:Y:S01]  /*1f60*/  UIADD3 UR6, UR44, 0x202, URZ ;  /* 0x000002022c067890 */ /* 0x000fe2000fffe03f */
[----:B------:R-:W-:-:S06]  /*1f70*/  UMOV UR7, 0x40000040 ;  /* 0x4000004000077882 */ /* 0x000fcc0000000000 */
[----:B------:R-:W-:Y:S01]  /*1f80*/  UMOV UR18, UR6 ;  /* 0x0000000600127c82 */ /* 0x000fe20008000000 */
[----:B------:R-:W-:Y:S01]  /*1f90*/  UIADD3 UR6, UR44, 0x482, URZ ;  /* 0x000004822c067890 */ /* 0x000fe2000fffe03f */
[----:B------:R-:W-:Y:S02]  /*1fa0*/  WARPGROUP.DEPBAR.LE gsb0, 0x0 ;  /* 0x00008000000079c5 */ /* 0x000fe40000010000 */
[----:B------:R-:W-:-:S06]  /*1fb0*/  WARPGROUP.ARRIVE ;  /* 0x00000000000079c5 */ /* 0x000fcc0000000000 */
[----:B------:R-:W-:Y:S01]  /*1fc0*/  IGMMA.64x16x32.S8.S8 R88, gdesc[UR8], R88, gsb0 ;  /* 0x00600000085879f1 */ /* 0x000fe20008041058 */
[----:B------:R-:W-:Y:S02]  /*1fd0*/  UIADD3 UR8, UR44, 0x502, URZ ;  /* 0x000005022c087890 */ /* 0x000fe4000fffe03f */
[----:B------:R-:W-:Y:S01]  /*1fe0*/  UIADD3 UR10, UR44, 0x84, URZ ;  /* 0x000000842c0a7890 */ /* 0x000fe2000fffe03f */
[----:B------:R-:W-:Y:S01]  /*1ff0*/  UMOV UR11, 0x40000040 ;  /* 0x40000040000b7882 */ /* 0x000fe20000000000 */
[----:B------:R-:W-:Y:S02]  /*2000*/  WARPGROUP.DEPBAR.LE gsb0, 0x0 ;  /* 0x00008000000079c5 */ /* 0x000fe40000010000 */
[----:B------:R-:W-:-:S06]  /*2010*/  WARPGROUP.ARRIVE ;  /* 0x00000000000079c5 */ /* 0x000fcc0000000000 */
[----:B------:R-:W-:Y:S01]  /*2020*/  IGMMA.64x16x32.S8.S8 R80, gdesc[UR12], R80, gsb0 ;  /* 0x006000000c5079f1 */ /* 0x000fe20008041050 */
        /* <DEDUP_REMOVED lines=30> */
[----:B------:R-:W-:Y:S01]  /*2210*/  UMOV UR6, UR8 ;  /* 0x0000000800067c82 */ /* 0x000fe20008000000 */
[----:B------:R-:W-:Y:S01]  /*2220*/  UMOV UR7, 0x40000040 ;  /* 0x4000004000077882 */ /* 0x000fe20000000000 */
[----:B------:R-:W-:Y:S02]  /*2230*/  WARPGROUP.DEPBAR.LE gsb0, 0x0 ;  /* 0x00008000000079c5 */ /* 0x000fe40000010000 */
[----:B------:R-:W-:-:S06]  /*2240*/  WARPGROUP.ARRIVE ;  /* 0x00000000000079c5 */ /* 0x000fcc0000000000 */
[----:B------:R-:W-:Y:S01]  /*2250*/  IGMMA.64x16x32.S8.S8 R24, gdesc[UR4], R24, gsb0 ;  /* 0x00600000041879f1 */ /* 0x000fe20008041018 */
        /* <DEDUP_REMOVED lines=107> */
[----:B------:R-:W-:Y:S02]  /*2910*/  UIADD3 UR6, UR44, 0x486, URZ ;  /* 0x000004862c067890 */ /* 0x000fe4000fffe03f */
[----:B------:R-:W-:Y:S01]  /*2920*/  UIADD3 UR44, UR44, 0x506, URZ ;  /* 0x000005062c2c7890 */ /* 0x000fe2000fffe03f */
[----:B------:R-:W-:Y:S02]  /*2930*/  WARPGROUP.DEPBAR.LE gsb0, 0x0 ;  /* 0x00008000000079c5 */ /* 0x000fe40000010000 */
[----:B------:R-:W-:-:S06]  /*2940*/  WARPGROUP.ARRIVE ;  /* 0x00000000000079c5 */ /* 0x000fcc0000000000 */
[----:B------:R-:W-:Y:S03]  /*2950*/  IGMMA.64x16x32.S8.S8 R88, gdesc[UR8], R88, gsb0 ;  /* 0x00600000085879f1 */ /* 0x000fe60008041058 */
        /* <DEDUP_REMOVED lines=20> */
[----:B------:R-:W-:Y:S01]  /*2aa0*/  IGMMA.64x16x32.S8.S8 R32, gdesc[UR4], R32, gsb0 ;  /* 0x00600000042079f1 */ /* 0x000fe20008041020 */
[----:B------:R-:W-:Y:S01]  /*2ab0*/  UMOV UR6, UR44 ;  /* 0x0000002c00067c82 */ /* 0x000fe20008000000 */
[----:B------:R-:W-:Y:S01]  /*2ac0*/  UMOV UR7, 0x40000040 ;  /* 0x4000004000077882 */ /* 0x000fe20000000000 */
[----:B------:R-:W-:Y:S02]  /*2ad0*/  WARPGROUP.DEPBAR.LE gsb0, 0x0 ;  /* 0x00008000000079c5 */ /* 0x000fe40000010000 */
[----:B------:R-:W-:-:S06]  /*2ae0*/  WARPGROUP.ARRIVE ;  /* 0x00000000000079c5 */ /* 0x000fcc0000000000 */
[----:B------:R-:W-:Y:S03]  /*2af0*/  IGMMA.64x16x32.S8.S8 R24, gdesc[UR4], R24, gsb0 ;  /* 0x00600000041879f1 */ /* 0x000fe60008041018 */
[----:B------:R-:W-:Y:S02]  /*2b00*/  WARPGROUP.DEPBAR.LE gsb0, 0x0 ;  /* 0x00008000000079c5 */ /* 0x000fe40000010000 */
[----:B------:R-:W-:Y:S05]  /*2b10*/  @!P2 BRA `(.L_x_22) ;  /* 0x000000140030a947 */ /* 0x000fea0003800000 */
[----:B------:R-:W-:Y:S01]  /*2b20*/  UIADD3 UR4, UR37, 0x1, URZ ;  /* 0x0000000125047890 */ /* 0x000fe2000fffe03f */
[----:B01----:R-:W-:Y:S02]  /*2b30*/  IMAD.U32 R0, RZ, RZ, UR40 ;  /* 0x00000028ff007e24 */ /* 0x003fe4000f8e00ff */
[----:B------:R-:W-:Y:S01]  /*2b40*/  IMAD.U32 R3, RZ, RZ, UR37 ;  /* 0x00000025ff037e24 */ /* 0x000fe2000f8e00ff */
[----:B------:R-:W-:-:S04]  /*2b50*/  UISETP.NE.AND UP0, UPT, UR4, 0x5, UPT ;  /* 0x000000050400788c */ /* 0x000fc8000bf05270 */
[----:B------:R-:W-:Y:S02]  /*2b60*/  USEL UR5, URZ, 0x1, UP0 ;  /* 0x000000013f057887 */ /* 0x000fe40008000000 */
[----:B------:R-:W-:Y:S02]  /*2b70*/  USEL UR4, UR4, URZ, UP0 ;  /* 0x0000003f04047287 */ /* 0x000fe40008000000 */
[----:B------:R-:W-:-:S06]  /*2b80*/  ULOP3.LUT UR5, UR36, UR5, URZ, 0x3c, !UPT ;  /* 0x0000000524057292 */ /* 0x000fcc000f8e3c3f */
[----:B------:R-:W-:-:S07]  /*2b90*/  IMAD.U32 R7, RZ, RZ, UR5 ;  /* 0x00000005ff077e24 */ /* 0x000fce000f8e00ff */
.L_x_29:
[----:B------:R-:W-:Y:S05]  /*2ba0*/  @!P0 BRA `(.L_x_23) ;  /* 0x0000000000048947 */ /* 0x000fea0003800000 */
[----:B------:R-:W-:Y:S01]  /*2bb0*/  BPT.TRAP 0x1 ;  /* 0x000000040000795c */ /* 0x000fe20000300000 */
.L_x_23:
[----:B------:R-:W0:Y:S01]  /*2bc0*/  S2UR UR6, SR_CgaCtaId ;  /* 0x00000000000679c3 */ /* 0x000e220000008800 */
[----:B------:R-:W-:Y:S01]  /*2bd0*/  UMOV UR5, 0x400 ;  /* 0x0000040000057882 */ /* 0x000fe20000000000 */
[----:B------:R-:W-:Y:S01]  /*2be0*/  IMAD.U32 R5, RZ, RZ, UR4 ;  /* 0x00000004ff057e24 */ /* 0x000fe2000f8e00ff */
[----:B------:R-:W-:Y:S01]  /*2bf0*/  SHF.L.U32 R4, R7, 0x1f, RZ ;  /* 0x0000001f07047819 */ /* 0x000fe200000006ff */
[----:B0-----:R-:W-:-:S06]  /*2c00*/  ULEA UR5, UR6, UR5, 0x18 ;  /* 0x0000000506057291 */ /* 0x001fcc000f8ec03f */
[----:B------:R-:W-:-:S04]  /*2c10*/  IMAD.U32 R6, RZ, RZ, UR5 ;  /* 0x00000005ff067e24 */ /* 0x000fc8000f8e00ff */
[----:B------:R-:W-:-:S04]  /*2c20*/  IMAD R5, R5, 0x8, R6 ;  /* 0x0000000805057824 */ /* 0x000fc800078e0206 */
[----:B------:R0:W1:Y:S01]  /*2c30*/  SYNCS.PHASECHK.TRANS64.TRYWAIT P1, [R5+URZ], R4 ;  /* 0x00000004050075a7 */ /* 0x000062000802017f */
[----:B------:R-:W-:Y:S05]  /*2c40*/  @!P0 BRA `(.L_x_24) ;  /* 0x0000000000048947 */ /* 0x000fea0003800000 */
[----:B------:R-:W-:Y:S01]  /*2c50*/  BPT.TRAP 0x1 ;  /* 0x000000040000795c */ /* 0x000fe20000300000 */
.L_x_24:
[----:B-1----:R-:W-:Y:S05]  /*2c60*/  @P1 BRA `(.L_x_25) ;  /* 0x0000000000081947 */ /* 0x002fea0003800000 */
[----:B------:R-:W1:Y:S02]  /*2c70*/  SYNCS.PHASECHK.TRANS64.TRYWAIT P1, [R5+URZ], R4 ;  /* 0x00000004050075a7 */ /* 0x000e64000802017f */
[----:B-1----:R-:W-:Y:S05]  /*2c80*/  @!P1 BRA `(.L_x_26) ;  /* 0x0000007c00149947 */ /* 0x002fea0003800000 */
.L_x_25:
[----:B------:R-:W-:Y:S01]  /*2c90*/  ULEA UR8, UR4, UR41, 0xa ;  /* 0x0000002904087291 */ /* 0x000fe2000f8e503f */
[----:B------:R-:W-:Y:S01]  /*2ca0*/  WARPGROUP.ARRIVE ;  /* 0x00000000000079c5 */ /* 0x000fe20000000000 */
[----:B------:R-:W-:Y:S01]  /*2cb0*/  UIMAD UR6, UR4, 0x580, UR42 ;  /* 0x00000580040678a4 */ /* 0x000fe2000f8e022a */
[----:B------:R-:W-:Y:S01]  /*2cc0*/  UMOV UR9, 0x40000040 ;  /* 0x4000004000097882 */ /* 0x000fe20000000000 */
[----:B------:R-:W-:Y:S02]  /*2cd0*/  UMOV UR11, 0x40000040 ;  /* 0x40000040000b7882 */ /* 0x000fe40000000000 */
[----:B------:R-:W-:Y:S01]  /*2ce0*/  UIADD3 UR14, UR6, 0x80, URZ ;  /* 0x00000080060e7890 */ /* 0x000fe2000fffe03f */
[----:B------:R-:W-:Y:S02]  /*2cf0*/  UMOV UR12, UR8 ;  /* 0x00000008000c7c82 */ /* 0x000fe40008000000 */
[----:B------:R-:W-:Y:S01]  /*2d00*/  UMOV UR10, UR6 ;  /* 0x00000006000a7c82 */ /* 0x000fe20008000000 */
[----:B------:R-:W-:Y:S01]  /*2d10*/  UMOV UR13, UR9 ;  /* 0x00000009000d7c82 */ /* 0x000fe20008000000 */
[----:B------:R-:W-:Y:S01]  /*2d20*/  IGMMA.64x16x32.S8.S8 R104, gdesc[UR8], R104, gsb0 ;  /* 0x00600000086879f1 */ /* 0x000fe20008041068 */
[----:B------:R-:W-:Y:S01]  /*2d30*/  UMOV UR15, 0x40000040 ;  /* 0x40000040000f7882 */ /* 0x000fe20000000000 */
[----:B------:R-:W-:-:S02]  /*2d40*/  UIADD3 UR5, UR6, 0x100, URZ ;  /* 0x0000010006057890 */ /* 0x000fc4000fffe03f */
[----:B------:R-:W-:Y:S02]  /*2d50*/  UIADD3 UR7, UR6, 0x180, URZ ;  /* 0x0000018006077890 */ /* 0x000fe4000fffe03f */
[----:B------:R-:W-:Y:S01]  /*2d60*/  UIADD3 UR10, UR6, 0x200, URZ ;  /* 0x00000200060a7890 */ /* 0x000fe2000fffe03f */
[----:B------:R-:W-:Y:S01]  /*2d70*/  UMOV UR11, 0x40000040 ;  /* 0x40000040000b7882 */ /* 0x000fe20000000000 */
[----:B------:R-:W-:Y:S02]  /*2d80*/  WARPGROUP.DEPBAR.LE gsb0, 0x0 ;  /* 0x00008000000079c5 */ /* 0x000fe40000010000 */
[----:B------:R-:W-:-:S06]  /*2d90*/  WARPGROUP.ARRIVE ;  /* 0x00000000000079c5 */ /* 0x000fcc0000000000 */
[----:B------:R-:W-:Y:S01]  /*2da0*/  IGMMA.64x16x32.S8.S8 R96, gdesc[UR12], R96, gsb0 ;  /* 0x006000000c6079f1 */ /* 0x000fe20008041060 */
[----:B------:R-:W-:Y:S01]  /*2db0*/  UMOV UR12, UR8 ;  /* 0x00000008000c7c82 */ /* 0x000fe20008000000 */
[----:B------:R-:W-:Y:S01]  /*2dc0*/  UMOV UR13, UR9 ;  /* 0x00000009000d7c82 */ /* 0x000fe20008000000 */
[----:B------:R-:W-:Y:S01]  /*2dd0*/  UMOV UR14, UR5 ;  /* 0x00000005000e7c82 */ /* 0x000fe20008000000 */
[----:B------:R-:W-:Y:S01]  /*2de0*/  UMOV UR15, 0x40000040 ;  /* 0x40000040000f7882 */ /* 0x000fe20000000000 */
[----:B------:R-:W-:Y:S01]  /*2df0*/  UIADD3 UR5, UR6, 0x280, URZ ;  /* 0x0000028006057890 */ /* 0x000fe2000fffe03f */
        /* <DEDUP_REMOVED lines=63> */
[----:B------:R-:W-:Y:S02]  /*31f0*/  UIADD3 UR9, UR6, 0x182, URZ ;  /* 0x0000018206097890 */ /* 0x000fe4000fffe03f */
[----:B------:R-:W-:Y:S01]  /*3200*/  UIADD3 UR10, UR6, 0x6, URZ ;  /* 0x00000006060a7890 */ /* 0x000fe2000fffe03f */
[----:B------:R-:W-:Y:S02]  /*3210*/  WARPGROUP.DEPBAR.LE gsb0, 0x0 ;  /* 0x00008000000079c5 */ /* 0x000fe40000010000 */
[----:B------:R-:W-:-:S06]  /*3220*/  WARPGROUP.ARRIVE ;  /* 0x00000000000079c5 */ /* 0x000fcc0000000000 */
[----:B------:R-:W-:Y:S01]  /*3230*/  IGMMA.64x16x32.S8.S8 R24, gdesc[UR12], R24, gsb0 ;  /* 0x006000000c1879f1 */ /* 0x000fe20008041018 */
[----:B------:R-:W-:Y:S02]  /*3240*/  UIADD3 UR12, UR8, 0x2, URZ ;  /* 0x00000002080c7890 */ /* 0x000fe4000fffe03f */
[----:B------:R-:W-:Y:S01]  /*3250*/  UIADD3 UR14, UR6, 0x2, URZ ;  /* 0x00000002060e7890 */ /* 0x000fe2000fffe03f */
[----:B------:R-:W-:Y:S01]  /*3260*/  UMOV UR13, 0x40000040 ;  /* 0x40000040000d7882 */ /* 0x000fe20000000000 */
[----:B------:R-:W-:Y:S01]  /*3270*/  UMOV UR15, 0x40000040 ;  /* 0x40000040000f7882 */ /* 0x000fe20000000000 */
[----:B------:R-:W-:Y:S02]  /*3280*/  WARPGROUP.DEPBAR.LE gsb0, 0x0 ;  /* 0x00008000000079c5 */ /* 0x000fe40000010000 */
[----:B------:R-:W-:-:S06]  /*3290*/  WARPGROUP.ARRIVE ;  /* 0x00000000000079c5 */ /* 0x000fcc0000000000 */
[----:B------:R-:W-:Y:S01]  /*32a0*/  IGMMA.64x16x32.S8.S8 R104, gdesc[UR12], R104, gsb0 ;  /* 0x006000000c6879f1 */ /* 0x000fe20008041068 */
[----:B------:R-:W-:Y:S01]  /*32b0*/  UMOV UR14, UR5 ;  /* 0x00000005000e7c82 */ /* 0x000fe20008000000 */
[----:B------:R-:W-:Y:S01]  /*32c0*/  UMOV UR15, 0x40000040 ;  /* 0x40000040000f7882 */ /* 0x000fe20000000000 */
[----:B------:R-:W-:Y:S01]  /*32d0*/  UIADD3 UR5, UR6, 0x202, URZ ;  /* 0x0000020206057890 */ /* 0x000fe2000fffe03f */
        /* <DEDUP_REMOVED lines=161> */
[----:B------:R-:W-:Y:S02]  /*3cf0*/  UIADD3 UR12, UR6, 0x486, URZ ;  /* 0x00000486060c7890 */ /* 0x000fe4000fffe03f */
[----:B------:R-:W-:Y:S01]  /*3d00*/  UIADD3 UR6, UR6, 0x506, URZ ;  /* 0x0000050606067890 */ /* 0x000fe2000fffe03f */
        /* <DEDUP_REMOVED lines=25> */
[----:B------:R-:W-:Y:S01]  /*3ea0*/  BPT.TRAP 0x1 ;  /* 0x000000040000795c */ /* 0x000fe20000300000 */
.L_x_27:
[----:B------:R-:W-:-:S13]  /*3eb0*/  ISETP.NE.AND P1, PT, R22, RZ, PT ;  /* 0x000000ff1600720c */ /* 0x000fda0003f25270 */
[----:B01----:R-:W-:-:S04]  /*3ec0*/  @P1 IMAD R4, R3, 0x8, R6 ;  /* 0x0000000803041824 */ /* 0x003fc800078e0206 */
[----:B------:R-:W-:-:S05]  /*3ed0*/  @P1 VIADD R4, R4, 0x28 ;  /* 0x0000002804041836 */ /* 0x000fca0000000000 */
[----:B------:R-:W-:-:S04]  /*3ee0*/  @P1 PRMT R4, R19, 0x654, R4 ;  /* 0x0000065413041816 */ /* 0x000fc80000000004 */
[----:B------:R0:W-:Y:S01]  /*3ef0*/  @P1 SYNCS.ARRIVE.TRANS64.RED.A1T0 RZ, [R4+URZ], RZ ;  /* 0x000000ff04ff19a7 */ /* 0x0001e2000810043f */
[----:B------:R-:W-:-:S13]  /*3f00*/  ISETP.GT.U32.AND P1, PT, R18, 0x1, PT ;  /* 0x000000011200780c */ /* 0x000fda0003f24070 */
[----:B0-----:R-:W-:Y:S05]  /*3f10*/  @P1 BRA `(.L_x_28) ;  /* 0x0000000000041947 */ /* 0x001fea0003800000 */
[----:B------:R-:W-:Y:S01]  /*3f20*/  BPT.TRAP 0x1 ;  /* 0x000000040000795c */ /* 0x000fe20000300000 */
.L_x_28:
[----:B------:R-:W-:Y:S01]  /*3f30*/  UIADD3 UR4, UR4, 0x1, URZ ;  /* 0x0000000104047890 */ /* 0x000fe2000fffe03f */
[C---:B------:R-:W-:Y:S01]  /*3f40*/  ISETP.GT.AND P2, PT, R0.reuse, 0x1, PT ;  /* 0x000000010000780c */ /* 0x040fe20003f44270 */
[----:B------:R-:W-:Y:S02]  /*3f50*/  VIADD R3, R3, 0x1 ;  /* 0x0000000103037836 */ /* 0x000fe40000000000 */
[----:B------:R-:W-:Y:S01]  /*3f60*/  UISETP.NE.AND UP0, UPT, UR4, 0x5, UPT ;  /* 0x000000050400788c */ /* 0x000fe2000bf05270 */
[----:B------:R-:W-:Y:S02]  /*3f70*/  VIADD R0, R0, 0xffffffff ;  /* 0xffffffff00007836 */ /* 0x000fe40000000000 */
[C---:B------:R-:W-:Y:S01]  /*3f80*/  ISETP.NE.AND P1, PT, R3.reuse, 0x5, PT ;  /* 0x000000050300780c */ /* 0x040fe20003f25270 */
[----:B------:R-:W-:Y:S02]  /*3f90*/  USEL UR5, URZ, 0x1, UP0 ;  /* 0x000000013f057887 */ /* 0x000fe40008000000 */
[----:B------:R-:W-:Y:S01]  /*3fa0*/  USEL UR4, UR4, URZ, UP0 ;  /* 0x0000003f04047287 */ /* 0x000fe20008000000 */
[----:B------:R-:W-:-:S03]  /*3fb0*/  SEL R3, R3, RZ, P1 ;  /* 0x000000ff03037207 */ /* 0x000fc60000800000 */
[----:B------:R-:W-:Y:S01]  /*3fc0*/  LOP3.LUT R7, R7, UR5, RZ, 0x3c, !PT ;  /* 0x0000000507077c12 */ /* 0x000fe2000f8e3cff */
[----:B------:R-:W-:Y:S07]  /*3fd0*/  @P2 BRA `(.L_x_29) ;  /* 0xffffffe800f02947 */ /* 0x000fee000383ffff */
.L_x_22:
[----:B01----:R-:W0:Y:S02]  /*3fe0*/  LDC R0, c[0x0][0x28c] ;  /* 0x0000a300ff007b82 */ /* 0x003e240000000800 */
[----:B0-----:R-:W-:-:S13]  /*3ff0*/  ISETP.GE.AND P1, PT, R0, 0x1, PT ;  /* 0x000000010000780c */ /* 0x001fda0003f26270 */
[----:B------:R-:W-:Y:S05]  /*4000*/  @!P1 BRA `(.L_x_30) ;  /* 0x0000000000449947 */ /* 0x000fea0003800000 */
[----:B------:R-:W-:Y:S05]  /*4010*/  @!P0 BRA `(.L_x_31) ;  /* 0x0000000000048947 */ /* 0x000fea0003800000 */
[----:B------:R-:W-:Y:S01]  /*4020*/  BPT.TRAP 0x1 ;  /* 0x000000040000795c */ /* 0x000fe20000300000 */
.L_x_31:
[----:B------:R-:W-:-:S13]  /*4030*/  ISETP.NE.AND P0, PT, R22, RZ, PT ;  /* 0x000000ff1600720c */ /* 0x000fda0003f05270 */
[----:B------:R-:W-:-:S05]  /*4040*/  VOTEU.ANY UP0, P0 ;  /* 0x00000000003f7886 */ /* 0x000fca0000000100 */
[----:B------:R-:W-:-:S06]  /*4050*/  @UP0 UIADD3 UR4, UR40, UR37, URZ ;  /* 0x0000002528040290 */ /* 0x000fcc000fffe03f */
[----:B------:R-:W-:Y:S02]  /*4060*/  IMAD.U32 R4, RZ, RZ, UR4 ;  /* 0x00000004ff047e24 */ /* 0x000fe4000f8e00ff */
[----:B------:R-:W-:Y:S02]  /*4070*/  IMAD.U32 R3, RZ, RZ, UR4 ;  /* 0x00000004ff037e24 */ /* 0x000fe4000f8e00ff */
[----:B------:R-:W-:-:S05]  /*4080*/  @P0 IMAD.WIDE.U32 R4, R4, -0x33333333, RZ ;  /* 0xcccccccd04040825 */ /* 0x000fca00078e00ff */
[----:B------:R-:W-:-:S05]  /*4090*/  @P0 SHF.R.U32.HI R0, RZ, 0x2, R5 ;  /* 0x00000002ff000819 */ /* 0x000fca0000011605 */
[----:B------:R-:W-:-:S04]  /*40a0*/  @P0 IMAD R0, R0, -0x5, R3 ;  /* 0xfffffffb00000824 */ /* 0x000fc800078e0203 */
[----:B------:R-:W-:-:S04]  /*40b0*/  @P0 IMAD R0, R0, 0x8, R6 ;  /* 0x0000000800000824 */ /* 0x000fc800078e0206 */
[----:B------:R-:W-:-:S05]  /*40c0*/  @P0 VIADD R0, R0, 0x28 ;  /* 0x0000002800000836 */ /* 0x000fca0000000000 */
[----:B------:R-:W-:-:S04]  /*40d0*/  @P0 PRMT R0, R19, 0x654, R0 ;  /* 0x0000065413000816 */ /* 0x000fc80000000000 */
[----:B------:R0:W-:Y:S01]  /*40e0*/  @P0 SYNCS.ARRIVE.TRANS64.RED.A1T0 RZ, [R0+URZ], RZ ;  /* 0x000000ff00ff09a7 */ /* 0x0001e2000810043f */
[----:B------:R-:W-:-:S13]  /*40f0*/  ISETP.GT.U32.AND P0, PT, R18, 0x1, PT ;  /* 0x000000011200780c */ /* 0x000fda0003f04070 */
[----:B0-----:R-:W-:Y:S05]  /*4100*/  @P0 BRA `(.L_x_30) ;  /* 0x0000000000040947 */ /* 0x001fea0003800000 */
[----:B------:R-:W-:Y:S01]  /*4110*/  BPT.TRAP 0x1 ;  /* 0x000000040000795c */ /* 0x000fe20000300000 */
.L_x_30:
[----:B------:R-:W-:Y:S01]  /*4120*/  IMAD R11, R114, 0xb0, RZ ;  /* 0x000000b0720b7824 */ /* 0x000fe200078e02ff */
[----:B------:R-:W-:Y:S01]  /*4130*/  UIADD3 UR37, UR39, UR37, URZ ;  /* 0x0000002527257290 */ /* 0x000fe2000fffe03f */
[----:B------:R-:W-:Y:S01]  /*4140*/  IMAD.SHL.U32 R10, R115, 0x80, RZ ;  /* 0x00000080730a7824 */ /* 0x000fe200078e00ff */
[----:B------:R-:W-:Y:S01]  /*4150*/  ULDC UR7, c[0x0][0x288] ;  /* 0x0000a20000077ab9 */ /* 0x000fe20000000800 */
[----:B------:R-:W-:Y:S01]  /*4160*/  ULDC UR10, c[0x0][0x284] ;  /* 0x0000a100000a7ab9 */ /* 0x000fe20000000800 */
[----:B------:R-:W-:Y:S01]  /*4170*/  UISETP.GT.U32.AND UP0, UPT, UR37, 0x4, UPT ;  /* 0x000000042500788c */ /* 0x000fe2000bf04070 */
[C---:B------:R-:W-:Y:S01]  /*4180*/  ISETP.GE.AND P0, PT, R11.reuse, UR7, PT ;  /* 0x000000070b007c0c */ /* 0x040fe2000bf06270 */
[----:B------:R-:W-:Y:S01]  /*4190*/  UISETP.GE.U32.AND UP1, UPT, UR39, 0x5, UPT ;  /* 0x000000052700788c */ /* 0x000fe2000bf26070 */
[----:B------:R-:W-:Y:S01]  /*41a0*/  SHF.R.S32.HI R14, RZ, 0x1f, R23 ;  /* 0x0000001fff0e7819 */ /* 0x000fe20000011417 */
[----:B------:R-:W-:Y:S01]  /*41b0*/  UISETP.LT.U32.AND UP0, UPT, UR39, 0x5, UP0 ;  /* 0x000000052700788c */ /* 0x000fe20008701070 */
[----:B------:R-:W-:Y:S01]  /*41c0*/  ISETP.GE.OR P0, PT, R10, UR10, P0 ;  /* 0x0000000a0a007c0c */ /* 0x000fe20008706670 */
[----:B------:R-:W-:Y:S01]  /*41d0*/  UIMAD.WIDE.U32 UR4, UR37, -0x33333333, URZ ;  /* 0xcccccccd250478a5 */ /* 0x000fe2000f8e003f */
[----:B------:R-:W-:Y:S01]  /*41e0*/  LOP3.LUT R8, R11, 0x6, R120, 0xf8, !PT ;  /* 0x000000060b087812 */ /* 0x000fe200078ef878 */
[----:B------:R-:W-:Y:S01]  /*41f0*/  USEL UR6, URZ, 0x1, !UP0 ;  /* 0x000000013f067887 */ /* 0x000fe2000c000000 */
[----:B------:R-:W-:-:S02]  /*4200*/  ULDC.64 UR8, c[0x0][0x5d0] ;  /* 0x0001740000087ab9 */ /* 0x000fc40000000a00 */
[----:B------:R-:W-:Y:S01]  /*4210*/  SHF.R.S32.HI R9, RZ, 0x1f, R8 ;  /* 0x0000001fff097819 */ /* 0x000fe20000011408 */
[----:B------:R-:W-:Y:S01]  /*4220*/  IMAD R0, R14, UR8, RZ ;  /* 0x000000080e007c24 */ /* 0x000fe2000f8e02ff */
[----:B------:R-:W-:Y:S02]  /*4230*/  USHF.R.U32.HI UR4, URZ, 0x2, UR5 ;  /* 0x000000023f047899 */ /* 0x000fe40008011605 */
[----:B------:R-:W-:Y:S01]  /*4240*/  ULOP3.LUT UR36, UR36, UR6, URZ, 0x3c, !UPT ;  /* 0x0000000624247292 */ /* 0x000fe2000f8e3c3f */
[C---:B------:R-:W-:Y:S01]  /*4250*/  IMAD R3, R23.reuse, UR9, R0 ;  /* 0x0000000917037c24 */ /* 0x040fe2000f8e0200 */
[----:B------:R-:W-:Y:S01]  /*4260*/  UIMAD UR37, UR4, -0x5, UR37 ;  /* 0xfffffffb042578a4 */ /* 0x000fe2000f8e0225 */
[----:B------:R-:W-:Y:S01]  /*4270*/  IMAD.WIDE.U32 R4, R23, UR8, R8 ;  /* 0x0000000817047c25 */ /* 0x000fe2000f8e0008 */
[----:B------:R-:W-:-:S03]  /*4280*/  @UP1 ULOP3.LUT UR36, UR36, 0x1, UR4, 0x78, !UPT ;  /* 0x0000000124241892 */ /* 0x000fc6000f8e7804 */
[----:B------:R-:W-:Y:S02]  /*4290*/  IMAD.IADD R5, R5, 0x1, R3 ;  /* 0x0000000105057824 */ /* 0x000fe400078e0203 */
[----:B------:R-:W-:Y:S01]  /*42a0*/  IMAD.MOV.U32 R0, RZ, RZ, -0x1 ;  /* 0xffffffffff007424 */ /* 0x000fe200078e00ff */
[----:B------:R-:W-:Y:S06]  /*42b0*/  @P0 BRA `(.L_x_32) ;  /* 0x00000048007c0947 */ /* 0x000fec0003800000 */
[----:B------:R-:W0:Y:S01]  /*42c0*/  LDC.64 R12, c[0x0][0x5c8] ;  /* 0x00017200ff0c7b82 */ /* 0x000e220000000a00 */
[----:B------:R-:W-:Y:S01]  /*42d0*/  IMAD.WIDE R20, R115, 0x80, R112 ;  /* 0x0000008073147825 */ /* 0x000fe200078e0270 */
[----:B------:R-:W-:Y:S01]  /*42e0*/  ULDC.64 UR4, c[0x0][0x5c0] ;  /* 0x0001700000047ab9 */ /* 0x000fe20000000a00 */
[----:B------:R-:W-:Y:S02]  /*42f0*/  BSSY B0, `(.L_x_32) ;  /* 0x000049b000007945 */ /* 0x000fe40003800000 */
[-C--:B0-----:R-:W-:Y:S02]  /*4300*/  IMAD R3, R21, R12.reuse, RZ ;  /* 0x0000000c15037224 */ /* 0x081fe400078e02ff */
[----:B------:R-:W-:-:S04]  /*4310*/  IMAD.WIDE.U32 R4, R20, R12, R4 ;  /* 0x0000000c14047225 */ /* 0x000fc800078e0004 */
[----:B------:R-:W-:Y:S01]  /*4320*/  IMAD R3, R20, R13, R3 ;  /* 0x0000000d14037224 */ /* 0x000fe200078e0203 */
[----:B------:R-:W-:-:S03]  /*4330*/  IADD3 R4, P0, R4, UR4, RZ ;  /* 0x0000000404047c10 */ /* 0x000fc6000ff1e0ff */
[----:B------:R-:W-:Y:S01]  /*4340*/  IMAD.IADD R3, R5, 0x1, R3 ;  /* 0x0000000105037824 */ /* 0x000fe200078e0203 */
[----:B------:R-:W-:-:S04]  /*4350*/  LEA R6, P1, R12, R4, 0x3 ;  /* 0x000000040c067211 */ /* 0x000fc800078218ff */
[----:B------:R-:W-:Y:S01]  /*4360*/  IADD3.X R5, R3, UR5, RZ, P0, !PT ;  /* 0x0000000503057c10 */ /* 0x000fe200087fe4ff */
[----:B------:R-:W-:Y:S01]  /*4370*/  IMAD.IADD R3, R123, 0x1, -R10 ;  /* 0x000000017b037824 */ /* 0x000fe200078e0a0a */
[----:B-----5:R-:W-:Y:S02]  /*4380*/  ISETP.NE.AND P0, PT, R117, RZ, PT ;  /* 0x000000ff7500720c */ /* 0x020fe40003f05270 */
[----:B------:R-:W-:Y:S01]  /*4390*/  LEA.HI.X R7, R12, R5, R13, 0x3, P1 ;  /* 0x000000050c077211 */ /* 0x000fe200008f1c0d */
[----:B------:R-:W-:-:S10]  /*43a0*/  IMAD.IADD R12, R118, 0x1, -R11 ;  /* 0x00000001760c7824 */ /* 0x000fd400078e0a0b */
[----:B------:R-:W-:Y:S05]  /*43b0*/  @!P0 BRA `(.L_x_33) ;  /* 0x0000003400688947 */ /* 0x000fea0003800000 */
[----:B------:R-:W0:Y:S01]  /*43c0*/  LDC.64 R128, c[0x0][0x5b0] ;  /* 0x00016c00ff807b82 */ /* 0x000e220000000a00 */
[----:B------:R-:W-:Y:S01]  /*43d0*/  ULDC.64 UR4, c[0x0][0x5b8] ;  /* 0x00016e0000047ab9 */ /* 0x000fe20000000a00 */
[----:B------:R-:W-:Y:S01]  /*43e0*/  ISETP.GE.AND P3, PT, R12, 0x1, PT ;  /* 0x000000010c00780c */ /* 0x000fe20003f66270 */
[----:B------:R-:W-:Y:S01]  /*43f0*/  IMAD R10, R14, UR4, RZ ;  /* 0x000000040e0a7c24 */ /* 0x000fe2000f8e02ff */
[----:B------:R-:W-:Y:S01]  /*4400*/  BSSY B1, `(.L_x_34) ;  /* 0x000000e000017945 */ /* 0x000fe20003800000 */
[----:B------:R-:W-:Y:S01]  /*4410*/  IMAD.WIDE.U32 R114, R23, UR4, R8 ;  /* 0x0000000417727c25 */ /* 0x000fe2000f8e0008 */
[----:B------:R-:W-:Y:S02]  /*4420*/  ISETP.LT.OR P1, PT, R3, 0x1, !P3 ;  /* 0x000000010300780c */ /* 0x000fe40005f21670 */
[----:B------:R-:W1:Y:S01]  /*4430*/  LDC.64 R130, c[0x0][0x5a8] ;  /* 0x00016a00ff827b82 */ /* 0x000e620000000a00 */
[----:B------:R-:W-:Y:S02]  /*4440*/  IMAD R15, R23, UR5, R10 ;  /* 0x00000005170f7c24 */ /* 0x000fe4000f8e020a */
[----:B------:R-:W-:-:S02]  /*4450*/  IMAD.MOV.U32 R14, RZ, RZ, R114 ;  /* 0x000000ffff0e7224 */ /* 0x000fc400078e0072 */
[----:B------:R-:W-:Y:S02]  /*4460*/  IMAD.IADD R15, R115, 0x1, R15 ;  /* 0x00000001730f7824 */ /* 0x000fe400078e020f */
[-C--:B0-----:R-:W-:Y:S02]  /*4470*/  IMAD R10, R21, R128.reuse, RZ ;  /* 0x00000080150a7224 */ /* 0x081fe400078e02ff */
[----:B------:R-:W-:-:S04]  /*4480*/  IMAD.WIDE.U32 R8, R20, R128, R14 ;  /* 0x0000008014087225 */ /* 0x000fc800078e000e */
[----:B------:R-:W-:Y:S01]  /*4490*/  IMAD R23, R20, R129, R10 ;  /* 0x0000008114177224 */ /* 0x000fe200078e020a */
[----:B-1----:R-:W-:-:S04]  /*44a0*/  IADD3 R8, P0, R8, R130, RZ ;  /* 0x0000008208087210 */ /* 0x002fc80007f1e0ff */
[----:B------:R-:W-:Y:S01]  /*44b0*/  IADD3.X R9, R131, R9, R23, P0, !PT ;  /* 0x0000000983097210 */ /* 0x000fe200007fe417 */
[----:B------:R-:W-:Y:S08]  /*44c0*/  @P1 BRA `(.L_x_35) ;  /* 0x0000000000041947 */ /* 0x000ff00003800000 */
[----:B------:R0:W5:Y:S02]  /*44d0*/  LDG.E.U8 R124, desc[UR50][R8.64] ;  /* 0x00000032087c7981 */ /* 0x000164000c1e1100 */
.L_x_35:
[----:B------:R-:W-:Y:S05]  /*44e0*/  BSYNC B1 ;  /* 0x0000000000017941 */ /* 0x000fea0003800000 */
.L_x_34:
[----:B-----5:R-:W-:Y:S01]  /*44f0*/  LOP3.LUT R13, R124, 0xffff, RZ, 0xc0, !PT ;  /* 0x0000ffff7c0d7812 */ /* 0x020fe200078ec0ff */
[----:B------:R-:W-:Y:S01]  /*4500*/  IMAD.SHL.U32 R10, R128, 0x8, RZ ;  /* 0x00000008800a7824 */ /* 0x000fe200078e00ff */
[----:B------:R-:W-:Y:S01]  /*4510*/  ISETP.GE.AND P2, PT, R12, 0x2, PT ;  /* 0x000000020c00780c */ /* 0x000fe20003f46270 */
[----:B------:R-:W-:Y:S01]  /*4520*/  BSSY B1, `(.L_x_36) ;  /* 0x000000e000017945 */ /* 0x000fe20003800000 */
[----:B------:R-:W-:Y:S02]  /*4530*/  PRMT R126, R13, 0x8880, RZ ;  /* 0x000088800d7e7816 */ /* 0x000fe400000000ff */
[----:B------:R-:W-:Y:S02]  /*4540*/  ISETP.LT.OR P0, PT, R3, 0x1, !P2 ;  /* 0x000000010300780c */ /* 0x000fe40005701670 */
[----:B------:R-:W-:Y:S01]  /*4550*/  SHF.L.U64.HI R11, R128, 0x3, R129 ;  /* 0x00000003800b7819 */ /* 0x000fe20000010281 */
[----:B------:R-:W-:-:S04]  /*4560*/  IMAD R13, R126, R117, RZ ;  /* 0x000000757e0d7224 */ /* 0x000fc800078e02ff */
[----:B------:R-:W-:Y:S02]  /*4570*/  @!P1 IMAD R21, R104, R116, R13 ;  /* 0x0000007468159224 */ /* 0x000fe400078e020d */
[----:B------:R-:W-:-:S03]  /*4580*/  IMAD.WIDE.U32 R10, R20, R128, R10 ;  /* 0x00000080140a7225 */ /* 0x000fc600078e000a */
[----:B------:R1:W-:Y:S01]  /*4590*/  @!P1 STG.E.U8 desc[UR50][R4.64], R21 ;  /* 0x0000001504009986 */ /* 0x0003e2000c101132 */
[----:B------:R-:W-:Y:S01]  /*45a0*/  IMAD.IADD R23, R23, 0x1, R11 ;  /* 0x0000000117177824 */ /* 0x000fe200078e020b */
[----:B------:R-:W-:Y:S01]  /*45b0*/  IADD3 R10, P4, P5, R114, R130, R10 ;  /* 0x00000082720a7210 */ /* 0x000fe20007d9e00a */
[----:B------:R-:W-:-:S12]  /*45c0*/  @P0 BRA `(.L_x_37) ;  /* 0x00000000000c0947 */ /* 0x000fd80003800000 */
[----:B------:R-:W2:Y:S02]  /*45d0*/  LDG.E.U8 R124, desc[UR50][R8.64+0x1] ;  /* 0x00000132087c7981 */ /* 0x000ea4000c1e1100 */
[----:B--2---:R-:W-:-:S05]  /*45e0*/  PRMT R20, R124, 0x8880, RZ ;  /* 0x000088807c147816 */ /* 0x004fca00000000ff */
[----:B------:R-:W-:-:S07]  /*45f0*/  IMAD R13, R20, R117, RZ ;  /* 0x00000075140d7224 */ /* 0x000fce00078e02ff */
.L_x_37:
[----:B------:R-:W-:Y:S05]  /*4600*/  BSYNC B1 ;  /* 0x0000000000017941 */ /* 0x000fea0003800000 */
.L_x_36:
[----:B------:R-:W-:Y:S01]  /*4610*/  ISETP.LT.OR P3, PT, R3, 0x9, !P3 ;  /* 0x000000090300780c */ /* 0x000fe20005f61670 */
[----:B------:R-:W-:Y:S01]  /*4620*/  @!P0 IMAD R105, R105, R116, R13 ;  /* 0x0000007469698224 */ /* 0x000fe200078e020d */
[C---:B------:R-:W-:Y:S01]  /*4630*/  ISETP.GE.AND P1, PT, R12.reuse, 0x9, PT ;  /* 0x000000090c00780c */ /* 0x040fe20003f26270 */
[----:B------:R-:W-:Y:S01]  /*4640*/  BSSY B1, `(.L_x_38) ;  /* 0x000000b000017945 */ /* 0x000fe20003800000 */
[----:B------:R-:W-:Y:S02]  /*4650*/  IADD3.X R11, R15, R131, R23, P4, P5 ;  /* 0x000000830f0b7210 */ /* 0x000fe400027ea417 */
[----:B------:R2:W-:Y:S01]  /*4660*/  @!P0 STG.E.U8 desc[UR50][R4.64+0x1], R105 ;  /* 0x0000016904008986 */ /* 0x0005e2000c101132 */
[----:B------:R-:W-:Y:S02]  /*4670*/  ISETP.GE.AND P0, PT, R12, 0xa, PT ;  /* 0x0000000a0c00780c */ /* 0x000fe40003f06270 */
[C---:B------:R-:W-:Y:S02]  /*4680*/  ISETP.LT.OR P2, PT, R3.reuse, 0x9, !P2 ;  /* 0x000000090300780c */ /* 0x040fe40005741670 */
[----:B------:R-:W-:-:S02]  /*4690*/  ISETP.LT.OR P5, PT, R3, 0x1, !P1 ;  /* 0x000000010300780c */ /* 0x000fc40004fa1670 */
[----:B------:R-:W-:Y:S01]  /*46a0*/  ISETP.LT.OR P4, PT, R3, 0x1, !P0 ;  /* 0x000000010300780c */ /* 0x000fe20004781670 */
[----:B------:R-:W-:-:S12]  /*46b0*/  @P3 BRA `(.L_x_39) ;  /* 0x00000000000c3947 */ /* 0x000fd80003800000 */
[----:B------:R-:W3:Y:S02]  /*46c0*/  LDG.E.U8 R124, desc[UR50][R10.64] ;  /* 0x000000320a7c7981 */ /* 0x000ee4000c1e1100 */
[----:B---3--:R-:W-:-:S05]  /*46d0*/  PRMT R14, R124, 0x8880, RZ ;  /* 0x000088807c0e7816 */ /* 0x008fca00000000ff */
[----:B------:R-:W-:-:S07]  /*46e0*/  IMAD R13, R14, R117, RZ ;  /* 0x000000750e0d7224 */ /* 0x000fce00078e02ff */
.L_x_39:
[----:B------:R-:W-:Y:S05]  /*46f0*/  BSYNC B1 ;  /* 0x0000000000017941 */ /* 0x000fea0003800000 */
.L_x_38:
[----:B------:R-:W-:Y:S01]  /*4700*/  @!P3 IMAD R15, R106, R116, R13 ;  /* 0x000000746a0fb224 */ /* 0x000fe200078e020d */
[----:B------:R-:W-:Y:S04]  /*4710*/  BSSY B1, `(.L_x_40) ;  /* 0x0000006000017945 */ /* 0x000fe80003800000 */
[----:B------:R3:W-:Y:S01]  /*4720*/  @!P3 STG.E.U8 desc[UR50][R6.64], R15 ;  /* 0x0000000f0600b986 */ /* 0x0007e2000c101132 */
[----:B------:R-:W-:Y:S05]  /*4730*/  @P2 BRA `(.L_x_41) ;  /* 0x00000000000c2947 */ /* 0x000fea0003800000 */
[----:B------:R-:W4:Y:S02]  /*4740*/  LDG.E.U8 R124, desc[UR50][R10.64+0x1] ;  /* 0x000001320a7c7981 */ /* 0x000f24000c1e1100 */
[----:B----4-:R-:W-:-:S05]  /*4750*/  PRMT R14, R124, 0x8880, RZ ;  /* 0x000088807c0e7816 */ /* 0x010fca00000000ff */
[----:B------:R-:W-:-:S07]  /*4760*/  IMAD R13, R14, R117, RZ ;  /* 0x000000750e0d7224 */ /* 0x000fce00078e02ff */
.L_x_41:
[----:B------:R-:W-:Y:S05]  /*4770*/  BSYNC B1 ;  /* 0x0000000000017941 */ /* 0x000fea0003800000 */
.L_x_40:
[----:B------:R-:W-:Y:S01]  /*4780*/  @!P2 IMAD R107, R107, R116, R13 ;  /* 0x000000746b6ba224 */ /* 0x000fe200078e020d */
[----:B------:R-:W-:Y:S04]  /*4790*/  BSSY B1, `(.L_x_42) ;  /* 0x0000006000017945 */ /* 0x000fe80003800000 */
[----:B------:R4:W-:Y:S01]  /*47a0*/  @!P2 STG.E.U8 desc[UR50][R6.64+0x1], R107 ;  /* 0x0000016b0600a986 */ /* 0x0009e2000c101132 */
[----:B------:R-:W-:Y:S05]  /*47b0*/  @P5 BRA `(.L_x_43) ;  /* 0x00000000000c5947 */ /* 0x000fea0003800000 */
[----:B------:R-:W5:Y:S02]  /*47c0*/  LDG.E.U8 R124, desc[UR50][R8.64+0x8] ;  /* 0x00000832087c7981 */ /* 0x000f64000c1e1100 */
[----:B-----5:R-:W-:-:S05]  /*47d0*/  PRMT R14, R124, 0x8880, RZ ;  /* 0x000088807c0e7816 */ /* 0x020fca00000000ff */
[----:B------:R-:W-:-:S07]  /*47e0*/  IMAD R13, R14, R117, RZ ;  /* 0x000000750e0d7224 */ /* 0x000fce00078e02ff */
.L_x_43:
[----:B------:R-:W-:Y:S05]  /*47f0*/  BSYNC B1 ;  /* 0x0000000000017941 */ /* 0x000fea0003800000 */
.L_x_42:
[----:B---3--:R-:W-:Y:S01]  /*4800*/  @!P5 IMAD R15, R108, R116, R13 ;  /* 0x000000746c0fd224 */ /* 0x008fe200078e020d */
[----:B------:R-:W-:Y:S04]  /*4810*/  BSSY B1, `(.L_x_44) ;  /* 0x0000006000017945 */ /* 0x000fe80003800000 */
[----:B------:R3:W-:Y:S01]  /*4820*/  @!P5 STG.E.U8 desc[UR50][R4.64+0x8], R15 ;  /* 0x0000080f0400d986 */ /* 0x0007e2000c101132 */
[----:B------:R-:W-:Y:S05]  /*4830*/  @P4 BRA `(.L_x_45) ;  /* 0x00000000000c4947 */ /* 0x000fea0003800000 */
[----:B------:R-:W5:Y:S02]  /*4840*/  LDG.E.U8 R124, desc[UR50][R8.64+0x9] ;  /* 0x00000932087c7981 */ /* 0x000f64000c1e1100 */
[----:B-----5:R-:W-:-:S05]  /*4850*/  PRMT R14, R124, 0x8880, RZ ;  /* 0x000088807c0e7816 */ /* 0x020fca00000000ff */
[----:B------:R-:W-:-:S07]  /*4860*/  IMAD R13, R14, R117, RZ ;  /* 0x000000750e0d7224 */ /* 0x000fce00078e02ff */
.L_x_45:
[----:B------:R-:W-:Y:S05]  /*4870*/  BSYNC B1 ;  /* 0x0000000000017941 */ /* 0x000fea0003800000 */
.L_x_44:
[----:B------:R-:W-:Y:S01]  /*4880*/  ISETP.LT.OR P1, PT, R3, 0x9, !P1 ;  /* 0x000000090300780c */ /* 0x000fe20004f21670 */
[----:B------:R-:W-:Y:S01]  /*4890*/  @!P4 IMAD R109, R109, R116, R13 ;  /* 0x000000746d6dc224 */ /* 0x000fe200078e020d */
[C---:B------:R-:W-:Y:S01]  /*48a0*/  ISETP.GE.AND P3, PT, R12.reuse, 0x11, PT ;  /* 0x000000110c00780c */ /* 0x040fe20003f66270 */
[----:B------:R-:W-:Y:S01]  /*48b0*/  BSSY B1, `(.L_x_46) ;  /* 0x000000a000017945 */ /* 0x000fe20003800000 */
[----:B------:R-:W-:Y:S02]  /*48c0*/  ISETP.GE.AND P2, PT, R12, 0x12, PT ;  /* 0x000000120c00780c */ /* 0x000fe40003f46270 */
[----:B------:R0:W-:Y:S01]  /*48d0*/  @!P4 STG.E.U8 desc[UR50][R4.64+0x9], R109 ;  /* 0x0000096d0400c986 */ /* 0x0001e2000c101132 */
[C---:B------:R-:W-:Y:S02]  /*48e0*/  ISETP.LT.OR P0, PT, R3.reuse, 0x9, !P0 ;  /* 0x000000090300780c */ /* 0x040fe40004701670 */
[C---:B------:R-:W-:Y:S02]  /*48f0*/  ISETP.LT.OR P5, PT, R3.reuse, 0x1, !P3 ;  /* 0x000000010300780c */ /* 0x040fe40005fa1670 */
[----:B------:R-:W-:-:S02]  /*4900*/  ISETP.LT.OR P4, PT, R3, 0x1, !P2 ;  /* 0x000000010300780c */ /* 0x000fc40005781670 */
[----:B------:R-:W-:Y:S11]  /*4910*/  @P1 BRA `(.L_x_47) ;  /* 0x00000000000c1947 */ /* 0x000ff60003800000 */
[----:B------:R-:W5:Y:S02]  /*4920*/  LDG.E.U8 R124, desc[UR50][R10.64+0x8] ;  /* 0x000008320a7c7981 */ /* 0x000f64000c1e1100 */
[----:B-----5:R-:W-:-:S05]  /*4930*/  PRMT R14, R124, 0x8880, RZ ;  /* 0x000088807c0e7816 */ /* 0x020fca00000000ff */
[----:B------:R-:W-:-:S07]  /*4940*/  IMAD R13, R14, R117, RZ ;  /* 0x000000750e0d7224 */ /* 0x000fce00078e02ff */
.L_x_47:
[----:B------:R-:W-:Y:S05]  /*4950*/  BSYNC B1 ;  /* 0x0000000000017941 */ /* 0x000fea0003800000 */
.L_x_46:
[----:B---3--:R-:W-:Y:S01]  /*4960*/  @!P1 IMAD R15, R110, R116, R13 ;  /* 0x000000746e0f9224 */ /* 0x008fe200078e020d */
[----:B------:R-:W-:Y:S04]  /*4970*/  BSSY B1, `(.L_x_48) ;  /* 0x0000006000017945 */ /* 0x000fe80003800000 */
[----:B------:R3:W-:Y:S01]  /*4980*/  @!P1 STG.E.U8 desc[UR50][R6.64+0x8], R15 ;  /* 0x0000080f06009986 */ /* 0x0007e2000c101132 */
[----:B------:R-:W-:Y:S05]  /*4990*/  @P0 BRA `(.L_x_49) ;  /* 0x00000000000c0947 */ /* 0x000fea0003800000 */
[----:B------:R-:W5:Y:S02]  /*49a0*/  LDG.E.U8 R124, desc[UR50][R10.64+0x9] ;  /* 0x000009320a7c7981 */ /* 0x000f64000c1e1100 */
[----:B-----5:R-:W-:-:S05]  /*49b0*/  PRMT R14, R124, 0x8880, RZ ;  /* 0x000088807c0e7816 */ /* 0x020fca00000000ff */
[----:B------:R-:W-:-:S07]  /*49c0*/  IMAD R13, R14, R117, RZ ;  /* 0x000000750e0d7224 */ /* 0x000fce00078e02ff */
.L_x_49:
[----:B------:R-:W-:Y:S05]  /*49d0*/  BSYNC B1 ;  /* 0x0000000000017941 */ /* 0x000fea0003800000 */
.L_x_48:
[----:B------:R-:W-:Y:S01]  /*49e0*/  @!P0 IMAD R111, R111, R116, R13 ;  /* 0x000000746f6f8224 */ /* 0x000fe200078e020d */
[----:B------:R-:W-:Y:S04]  /*49f0*/  BSSY B1, `(.L_x_50) ;  /* 0x0000006000017945 */ /* 0x000fe80003800000 */
[----:B------:R0:W-:Y:S01]  /*4a00*/  @!P0 STG.E.U8 desc[UR50][R6.64+0x9], R111 ;  /* 0x0000096f06008986 */ /* 0x0001e2000c101132 */
[----:B------:R-:W-:Y:S05]  /*4a10*/  @P5 BRA `(.L_x_51) ;  /* 0x00000000000c5947 */ /* 0x000fea0003800000 */
[----:B------:R-:W5:Y:S02]  /*4a20*/  LDG.E.U8 R124, desc[UR50][R8.64+0x10] ;  /* 0x00001032087c7981 */ /* 0x000f64000c1e1100 */
[----:B-----5:R-:W-:-:S05]  /*4a30*/  PRMT R14, R124, 0x8880, RZ ;  /* 0x000088807c0e7816 */ /* 0x020fca00000000ff */
[----:B------:R-:W-:-:S07]  /*4a40*/  IMAD R13, R14, R117, RZ ;  /* 0x000000750e0d7224 */ /* 0x000fce00078e02ff */
.L_x_51:
[----:B------:R-:W-:Y:S05]  /*4a50*/  BSYNC B1 ;  /* 0x0000000000017941 */ /* 0x000fea0003800000 */
.L_x_50:
[----:B---3--:R-:W-:Y:S01]  /*4a60*/  @!P5 IMAD R15, R96, R116, R13 ;  /* 0x00000074600fd224 */ /* 0x008fe200078e020d */
[----:B------:R-:W-:Y:S04]  /*4a70*/  BSSY B1, `(.L_x_52) ;  /* 0x0000006000017945 */ /* 0x000fe80003800000 */
[----:B------:R3:W-:Y:S01]  /*4a80*/  @!P5 STG.E.U8 desc[UR50][R4.64+0x10], R15 ;  /* 0x0000100f0400d986 */ /* 0x0007e2000c101132 */
[----:B------:R-:W-:Y:S05]  /*4a90*/  @P4 BRA `(.L_x_53) ;  /* 0x00000000000c4947 */ /* 0x000fea0003800000 */
[----:B------:R-:W5:Y:S02]  /*4aa0*/  LDG.E.U8 R124, desc[UR50][R8.64+0x11] ;  /* 0x00001132087c7981 */ /* 0x000f64000c1e1100 */
[----:B-----5:R-:W-:-:S05]  /*4ab0*/  PRMT R14, R124, 0x8880, RZ ;  /* 0x000088807c0e7816 */ /* 0x020fca00000000ff */
[----:B------:R-:W-:-:S07]  /*4ac0*/  IMAD R13, R14, R117, RZ ;  /* 0x000000750e0d7224 */ /* 0x000fce00078e02ff */
.L_x_53:
[----:B------:R-:W-:Y:S05]  /*4ad0*/  BSYNC B1 ;  /* 0x0000000000017941 */ /* 0x000fea0003800000 */
.L_x_52:
        /* <DEDUP_REMOVED lines=13> */
.L_x_55:
[----:B------:R-:W-:Y:S05]  /*4bb0*/  BSYNC B1 ;  /* 0x0000000000017941 */ /* 0x000fea0003800000 */
.L_x_54:
[----:B---3--:R-:W-:Y:S01]  /*4bc0*/  @!P3 IMAD R15, R98, R116, R13 ;  /* 0x00000074620fb224 */ /* 0x008fe200078e020d */
[----:B------:R-:W-:Y:S04]  /*4bd0*/  BSSY B1, `(.L_x_56) ;  /* 0x0000006000017945 */ /* 0x000fe80003800000 */
[----:B------:R3:W-:Y:S01]  /*4be0*/  @!P3 STG.E.U8 desc[UR50][R6.64+0x10], R15 ;  /* 0x0000100f0600b986 */ /* 0x0007e2000c101132 */
[----:B------:R-:W-:Y:S05]  /*4bf0*/  @P2 BRA `(.L_x_57) ;  /* 0x00000000000c2947 */ /* 0x000fea0003800000 */
[----:B------:R-:W5:Y:S02]  /*4c00*/  LDG.E.U8 R124, desc[UR50][R10.64+0x11] ;  /* 0x000011320a7c7981 */ /* 0x000f64000c1e1100 */
[----:B-----5:R-:W-:-:S05]  /*4c10*/  PRMT R14, R124, 0x8880, RZ ;  /* 0x000088807c0e7816 */ /* 0x020fca00000000ff */
[----:B------:R-:W-:-:S07]  /*4c20*/  IMAD R13, R14, R117, RZ ;  /* 0x000000750e0d7224 */ /* 0x000fce00078e02ff */
.L_x_57:
[----:B------:R-:W-:Y:S05]  /*4c30*/  BSYNC B1 ;  /* 0x0000000000017941 */ /* 0x000fea0003800000 */
.L_x_56:
[----:B------:R-:W-:Y:S01]  /*4c40*/  @!P2 IMAD R99, R99, R116, R13 ;  /* 0x000000746363a224 */ /* 0x000fe200078e020d */
[----:B------:R-:W-:Y:S04]  /*4c50*/  BSSY B1, `(.L_x_58) ;  /* 0x0000006000017945 */ /* 0x000fe80003800000 */
[----:B------:R0:W-:Y:S01]  /*4c60*/  @!P2 STG.E.U8 desc[UR50][R6.64+0x11], R99 ;  /* 0x000011630600a986 */ /* 0x0001e2000c101132 */
[----:B------:R-:W-:Y:S05]  /*4c70*/  @P5 BRA `(.L_x_59) ;  /* 0x00000000000c5947 */ /* 0x000fea0003800000 */
[----:B------:R-:W5:Y:S02]  /*4c80*/  LDG.E.U8 R124, desc[UR50][R8.64+0x18] ;  /* 0x00001832087c7981 */ /* 0x000f64000c1e1100 */
[----:B-----5:R-:W-:-:S05]  /*4c90*/  PRMT R14, R124, 0x8880, RZ ;  /* 0x000088807c0e7816 */ /* 0x020fca00000000ff */
[----:B------:R-:W-:-:S07]  /*4ca0*/  IMAD R13, R14, R117, RZ ;  /* 0x000000750e0d7224 */ /* 0x000fce00078e02ff */
.L_x_59:
[----:B------:R-:W-:Y:S05]  /*4cb0*/  BSYNC B1 ;  /* 0x0000000000017941 */ /* 0x000fea0003800000 */
.L_x_58:
[----:B---3--:R-:W-:Y:S01]  /*4cc0*/  @!P5 IMAD R15, R100, R116, R13 ;  /* 0x00000074640fd224 */ /* 0x008fe200078e020d */
[----:B------:R-:W-:Y:S04]  /*4cd0*/  BSSY B1, `(.L_x_60) ;  /* 0x0000006000017945 */ /* 0x000fe80003800000 */
[----:B------:R3:W-:Y:S01]  /*4ce0*/  @!P5 STG.E.U8 desc[UR50][R4.64+0x18], R15 ;  /* 0x0000180f0400d986 */ /* 0x0007e2000c101132 */
[----:B------:R-:W-:Y:S05]  /*4cf0*/  @P4 BRA `(.L_x_61) ;  /* 0x00000000000c4947 */ /* 0x000fea0003800000 */
[----:B------:R-:W5:Y:S02]  /*4d00*/  LDG.E.U8 R124, desc[UR50][R8.64+0x19] ;  /* 0x00001932087c7981 */ /* 0x000f64000c1e1100 */
[----:B-----5:R-:W-:-:S05]  /*4d10*/  PRMT R14, R124, 0x8880, RZ ;  /* 0x000088807c0e7816 */ /* 0x020fca00000000ff */
[----:B------:R-:W-:-:S07]  /*4d20*/  IMAD R13, R14, R117, RZ ;  /* 0x000000750e0d7224 */ /* 0x000fce00078e02ff */
.L_x_61:
[----:B------:R-:W-:Y:S05]  /*4d30*/  BSYNC B1 ;  /* 0x0000000000017941 */ /* 0x000fea0003800000 */
.L_x_60:
        /* <DEDUP_REMOVED lines=13> */
.L_x_63:
[----:B------:R-:W-:Y:S05]  /*4e10*/  BSYNC B1 ;  /* 0x0000000000017941 */ /* 0x000fea0003800000 */
.L_x_62:
[----:B---3--:R-:W-:Y:S01]  /*4e20*/  @!P1 IMAD R15, R102, R116, R13 ;  /* 0x00000074660f9224 */ /* 0x008fe200078e020d */
[----:B------:R-:W-:Y:S04]  /*4e30*/  BSSY B1, `(.L_x_64) ;  /* 0x0000006000017945 */ /* 0x000fe80003800000 */
[----:B------:R3:W-:Y:S01]  /*4e40*/  @!P1 STG.E.U8 desc[UR50][R6.64+0x18], R15 ;  /* 0x0000180f06009986 */ /* 0x0007e2000c101132 */
[----:B------:R-:W-:Y:S05]  /*4e50*/  @P0 BRA `(.L_x_65) ;  /* 0x00000000000c0947 */ /* 0x000fea0003800000 */
[----:B------:R-:W5:Y:S02]  /*4e60*/  LDG.E.U8 R124, desc[UR50][R10.64+0x19] ;  /* 0x000019320a7c7981 */ /* 0x000f64000c1e1100 */
[----:B-----5:R-:W-:-:S05]  /*4e70*/  PRMT R14, R124, 0x8880, RZ ;  /* 0x000088807c0e7816 */ /* 0x020fca00000000ff */
[----:B------:R-:W-:-:S07]  /*4e80*/  IMAD R13, R14, R117, RZ ;  /* 0x000000750e0d7224 */ /* 0x000fce00078e02ff */
.L_x_65:
[----:B------:R-:W-:Y:S05]  /*4e90*/  BSYNC B1 ;  /* 0x0000000000017941 */ /* 0x000fea0003800000 */
.L_x_64:
[----:B------:R-:W-:Y:S01]  /*4ea0*/  @!P0 IMAD R103, R103, R116, R13 ;  /* 0x0000007467678224 */ /* 0x000fe200078e020d */
[----:B------:R-:W-:Y:S04]  /*4eb0*/  BSSY B1, `(.L_x_66) ;  /* 0x0000006000017945 */ /* 0x000fe80003800000 */
[----:B------:R0:W-:Y:S01]  /*4ec0*/  @!P0 STG.E.U8 desc[UR50][R6.64+0x19], R103 ;  /* 0x0000196706008986 */ /* 0x0001e2000c101132 */
[----:B------:R-:W-:Y:S05]  /*4ed0*/  @P5 BRA `(.L_x_67) ;  /* 0x00000000000c5947 */ /* 0x000fea0003800000 */
[----:B------:R-:W5:Y:S02]  /*4ee0*/  LDG.E.U8 R124, desc[UR50][R8.64+0x20] ;  /* 0x00002032087c7981 */ /* 0x000f64000c1e1100 */
[----:B-----5:R-:W-:-:S05]  /*4ef0*/  PRMT R14, R124, 0x8880, RZ ;  /* 0x000088807c0e7816 */ /* 0x020fca00000000ff */
[----:B------:R-:W-:-:S07]  /*4f00*/  IMAD R13, R14, R117, RZ ;  /* 0x000000750e0d7224 */ /* 0x000fce00078e02ff */
.L_x_67:
[----:B------:R-:W-:Y:S05]  /*4f10*/  BSYNC B1 ;  /* 0x0000000000017941 */ /* 0x000fea0003800000 */
.L_x_66:
[----:B---3--:R-:W-:Y:S01]  /*4f20*/  @!P5 IMAD R15, R88, R116, R13 ;  /* 0x00000074580fd224 */ /* 0x008fe200078e020d */
[----:B------:R-:W-:Y:S04]  /*4f30*/  BSSY B1, `(.L_x_68) ;  /* 0x0000006000017945 */ /* 0x000fe80003800000 */
[----:B------:R3:W-:Y:S01]  /*4f40*/  @!P5 STG.E.U8 desc[UR50][R4.64+0x20], R15 ;  /* 0x0000200f0400d986 */ /* 0x0007e2000c101132 */
[----:B------:R-:W-:Y:S05]  /*4f50*/  @P4 BRA `(.L_x_69) ;  /* 0x00000000000c4947 */ /* 0x000fea0003800000 */
[----:B------:R-:W5:Y:S02]  /*4f60*/  LDG.E.U8 R124, desc[UR50][R8.64+0x21] ;  /* 0x00002132087c7981 */ /* 0x000f64000c1e1100 */
[----:B-----5:R-:W-:-:S05]  /*4f70*/  PRMT R14, R124, 0x8880, RZ ;  /* 0x000088807c0e7816 */ /* 0x020fca00000000ff */
[----:B------:R-:W-:-:S07]  /*4f80*/  IMAD R13, R14, R117, RZ ;  /* 0x000000750e0d7224 */ /* 0x000fce00078e02ff */
.L_x_69:
[----:B------:R-:W-:Y:S05]  /*4f90*/  BSYNC B1 ;  /* 0x0000000000017941 */ /* 0x000fea0003800000 */
.L_x_68:
        /* <DEDUP_REMOVED lines=13> */
.L_x_71:
[----:B------:R-:W-:Y:S05]  /*5070*/  BSYNC B1 ;  /* 0x0000000000017941 */ /* 0x000fea0003800000 */
.L_x_70:
[----:B---3--:R-:W-:Y:S01]  /*5080*/  @!P3 IMAD R15, R90, R116, R13 ;  /* 0x000000745a0fb224 */ /* 0x008fe200078e020d */
[----:B------:R-:W-:Y:S04]  /*5090*/  BSSY B1, `(.L_x_72) ;  /* 0x0000006000017945 */ /* 0x000fe80003800000 */
[----:B------:R3:W-:Y:S01]  /*50a0*/  @!P3 STG.E.U8 desc[UR50][R6.64+0x20], R15 ;  /* 0x0000200f0600b986 */ /* 0x0007e2000c101132 */
[----:B------:R-:W-:Y:S05]  /*50b0*/  @P2 BRA `(.L_x_73) ;  /* 0x00000000000c2947 */ /* 0x000fea0003800000 */
[----:B------:R-:W5:Y:S02]  /*50c0*/  LDG.E.U8 R124, desc[UR50][R10.64+0x21] ;  /* 0x000021320a7c7981 */ /* 0x000f64000c1e1100 */
[----:B-----5:R-:W-:-:S05]  /*50d0*/  PRMT R14, R124, 0x8880, RZ ;  /* 0x000088807c0e7816 */ /* 0x020fca00000000ff */
[----:B------:R-:W-:-:S07]  /*50e0*/  IMAD R13, R14, R117, RZ ;  /* 0x000000750e0d7224 */ /* 0x000fce00078e02ff */
.L_x_73:
[----:B------:R-:W-:Y:S05]  /*50f0*/  BSYNC B1 ;  /* 0x0000000000017941 */ /* 0x000fea0003800000 */
.L_x_72:
[----:B------:R-:W-:Y:S01]  /*5100*/  @!P2 IMAD R91, R91, R116, R13 ;  /* 0x000000745b5ba224 */ /* 0x000fe200078e020d */
[----:B------:R-:W-:Y:S04]  /*5110*/  BSSY B1, `(.L_x_74) ;  /* 0x0000006000017945 */ /* 0x000fe80003800000 */
[----:B------:R0:W-:Y:S01]  /*5120*/  @!P2 STG.E.U8 desc[UR50][R6.64+0x21], R91 ;  /* 0x0000215b0600a986 */ /* 0x0001e2000c101132 */
[----:B------:R-:W-:Y:S05]  /*5130*/  @P5 BRA `(.L_x_75) ;  /* 0x00000000000c5947 */ /* 0x000fea0003800000 */
[----:B------:R-:W5:Y:S02]  /*5140*/  LDG.E.U8 R124, desc[UR50][R8.64+0x28] ;  /* 0x00002832087c7981 */ /* 0x000f64000c1e1100 */
[----:B-----5:R-:W-:-:S05]  /*5150*/  PRMT R14, R124, 0x8880, RZ ;  /* 0x000088807c0e7816 */ /* 0x020fca00000000ff */
[----:B------:R-:W-:-:S07]  /*5160*/  IMAD R13, R14, R117, RZ ;  /* 0x000000750e0d7224 */ /* 0x000fce00078e02ff */
.L_x_75:
[----:B------:R-:W-:Y:S05]  /*5170*/  BSYNC B1 ;  /* 0x0000000000017941 */ /* 0x000fea0003800000 */
.L_x_74:
[----:B---3--:R-:W-:Y:S01]  /*5180*/  @!P5 IMAD R15, R92, R116, R13 ;  /* 0x000000745c0fd224 */ /* 0x008fe200078e020d */
[----:B------:R-:W-:Y:S04]  /*5190*/  BSSY B1, `(.L_x_76) ;  /* 0x0000006000017945 */ /* 0x000fe80003800000 */
[----:B------:R3:W-:Y:S01]  /*51a0*/  @!P5 STG.E.U8 desc[UR50][R4.64+0x28], R15 ;  /* 0x0000280f0400d986 */ /* 0x0007e2000c101132 */
[----:B------:R-:W-:Y:S05]  /*51b0*/  @P4 BRA `(.L_x_77) ;  /* 0x00000000000c4947 */ /* 0x000fea0003800000 */
[----:B------:R-:W5:Y:S02]  /*51c0*/  LDG.E.U8 R124, desc[UR50][R8.64+0x29] ;  /* 0x00002932087c7981 */ /* 0x000f64000c1e1100 */
[----:B-----5:R-:W-:-:S05]  /*51d0*/  PRMT R14, R124, 0x8880, RZ ;  /* 0x000088807c0e7816 */ /* 0x020fca00000000ff */
[----:B------:R-:W-:-:S07]  /*51e0*/  IMAD R13, R14, R117, RZ ;  /* 0x000000750e0d7224 */ /* 0x000fce00078e02ff */
.L_x_77:
[----:B------:R-:W-:Y:S05]  /*51f0*/  BSYNC B1 ;  /* 0x0000000000017941 */ /* 0x000fea0003800000 */
.L_x_76:
        /* <DEDUP_REMOVED lines=13> */
.L_x_79:
[----:B------:R-:W-:Y:S05]  /*52d0*/  BSYNC B1 ;  /* 0x0000000000017941 */ /* 0x000fea0003800000 */
.L_x_78:
[----:B---3--:R-:W-:Y:S01]  /*52e0*/  @!P1 IMAD R15, R94, R116, R13 ;  /* 0x000000745e0f9224 */ /* 0x008fe200078e020d */
[----:B------:R-:W-:Y:S04]  /*52f0*/  BSSY B1, `(.L_x_80) ;  /* 0x0000006000017945 */ /* 0x000fe80003800000 */
[----:B------:R3:W-:Y:S01]  /*5300*/  @!P1 STG.E.U8 desc[UR50][R6.64+0x28], R15 ;  /* 0x0000280f06009986 */ /* 0x0007e2000c101132 */
[----:B------:R-:W-:Y:S05]  /*5310*/  @P0 BRA `(.L_x_81) ;  /* 0x00000000000c0947 */ /* 0x000fea0003800000 */
[----:B------:R-:W5:Y:S02]  /*5320*/  LDG.E.U8 R124, desc[UR50][R10.64+0x29] ;  /* 0x000029320a7c7981 */ /* 0x000f64000c1e1100 */
[----:B-----5:R-:W-:-:S05]  /*5330*/  PRMT R14, R124, 0x8880, RZ ;  /* 0x000088807c0e7816 */ /* 0x020fca00000000ff */
[----:B------:R-:W-:-:S07]  /*5340*/  IMAD R13, R14, R117, RZ ;  /* 0x000000750e0d7224 */ /* 0x000fce00078e02ff */
.L_x_81:
[----:B------:R-:W-:Y:S05]  /*5350*/  BSYNC B1 ;  /* 0x0000000000017941 */ /* 0x000fea0003800000 */
.L_x_80:
[----:B------:R-:W-:Y:S01]  /*5360*/  @!P0 IMAD R95, R95, R116, R13 ;  /* 0x000000745f5f8224 */ /* 0x000fe200078e020d */
[----:B------:R-:W-:Y:S04]  /*5370*/  BSSY B1, `(.L_x_82) ;  /* 0x0000006000017945 */ /* 0x000fe80003800000 */
[----:B------:R0:W-:Y:S01]  /*5380*/  @!P0 STG.E.U8 desc[UR50][R6.64+0x29], R95 ;  /* 0x0000295f06008986 */ /* 0x0001e2000c101132 */
[----:B------:R-:W-:Y:S05]  /*5390*/  @P5 BRA `(.L_x_83) ;  /* 0x00000000000c5947 */ /* 0x000fea0003800000 */
[----:B------:R-:W5:Y:S02]  /*53a0*/  LDG.E.U8 R124, desc[UR50][R8.64+0x30] ;  /* 0x00003032087c7981 */ /* 0x000f64000c1e1100 */
[----:B-----5:R-:W-:-:S05]  /*53b0*/  PRMT R14, R124, 0x8880, RZ ;  /* 0x000088807c0e7816 */ /* 0x020fca00000000ff */
[----:B------:R-:W-:-:S07]  /*53c0*/  IMAD R13, R14, R117, RZ ;  /* 0x000000750e0d7224 */ /* 0x000fce00078e02ff */
.L_x_83:
[----:B------:R-:W-:Y:S05]  /*53d0*/  BSYNC B1 ;  /* 0x0000000000017941 */ /* 0x000fea0003800000 */
.L_x_82:
[----:B---3--:R-:W-:Y:S01]  /*53e0*/  @!P5 IMAD R15, R80, R116, R13 ;  /* 0x00000074500fd224 */ /* 0x008fe200078e020d */
[----:B------:R-:W-:Y:S04]  /*53f0*/  BSSY B1, `(.L_x_84) ;  /* 0x0000006000017945 */ /* 0x000fe80003800000 */
[----:B------:R3:W-:Y:S01]  /*5400*/  @!P5 STG.E.U8 desc[UR50][R4.64+0x30], R15 ;  /* 0x0000300f0400d986 */ /* 0x0007e2000c101132 */
[----:B------:R-:W-:Y:S05]  /*5410*/  @P4 BRA `(.L_x_85) ;  /* 0x00000000000c4947 */ /* 0x000fea0003800000 */
[----:B------:R-:W5:Y:S02]  /*5420*/  LDG.E.U8 R124, desc[UR50][R8.64+0x31] ;  /* 0x00003132087c7981 */ /* 0x000f64000c1e1100 */
[----:B-----5:R-:W-:-:S05]  /*5430*/  PRMT R14, R124, 0x8880, RZ ;  /* 0x000088807c0e7816 */ /* 0x020fca00000000ff */
[----:B------:R-:W-:-:S07]  /*5440*/  IMAD R13, R14, R117, RZ ;  /* 0x000000750e0d7224 */ /* 0x000fce00078e02ff */
.L_x_85:
[----:B------:R-:W-:Y:S05]  /*5450*/  BSYNC B1 ;  /* 0x0000000000017941 */ /* 0x000fea0003800000 */
.L_x_84:
        /* <DEDUP_REMOVED lines=13> */
.L_x_87:
[----:B------:R-:W-:Y:S05]  /*5530*/  BSYNC B1 ;  /* 0x0000000000017941 */ /* 0x000fea0003800000 */
.L_x_86:
[----:B---3--:R-:W-:Y:S01]  /*5540*/  @!P3 IMAD R15, R82, R116, R13 ;  /* 0x00000074520fb224 */ /* 0x008fe200078e020d */
[----:B------:R-:W-:Y:S04]  /*5550*/  BSSY B1, `(.L_x_88) ;  /* 0x0000006000017945 */ /* 0x000fe80003800000 */
[----:B------:R3:W-:Y:S01]  /*5560*/  @!P3 STG.E.U8 desc[UR50][R6.64+0x30], R15 ;  /* 0x0000300f0600b986 */ /* 0x0007e2000c101132 */
[----:B------:R-:W-:Y:S05]  /*5570*/  @P2 BRA `(.L_x_89) ;  /* 0x00000000000c2947 */ /* 0x000fea0003800000 */
[----:B------:R-:W5:Y:S02]  /*5580*/  LDG.E.U8 R124, desc[UR50][R10.64+0x31] ;  /* 0x000031320a7c7981 */ /* 0x000f64000c1e1100 */
[----:B-----5:R-:W-:-:S05]  /*5590*/  PRMT R14, R124, 0x8880, RZ ;  /* 0x000088807c0e7816 */ /* 0x020fca00000000ff */
[----:B------:R-:W-:-:S07]  /*55a0*/  IMAD R13, R14, R117, RZ ;  /* 0x000000750e0d7224 */ /* 0x000fce00078e02ff */
.L_x_89:
[----:B------:R-:W-:Y:S05]  /*55b0*/  BSYNC B1 ;  /* 0x0000000000017941 */ /* 0x000fea0003800000 */
.L_x_88:
[----:B------:R-:W-:Y:S01]  /*55c0*/  @!P2 IMAD R83, R83, R116, R13 ;  /* 0x000000745353a224 */ /* 0x000fe200078e020d */
[----:B------:R-:W-:Y:S04]  /*55d0*/  BSSY B1, `(.L_x_90) ;  /* 0x0000006000017945 */ /* 0x000fe80003800000 */
[----:B------:R0:W-:Y:S01]  /*55e0*/  @!P2 STG.E.U8 desc[UR50][R6.64+0x31], R83 ;  /* 0x000031530600a986 */ /* 0x0001e2000c101132 */
[----:B------:R-:W-:Y:S05]  /*55f0*/  @P5 BRA `(.L_x_91) ;  /* 0x00000000000c5947 */ /* 0x000fea0003800000 */
[----:B------:R-:W5:Y:S02]  /*5600*/  LDG.E.U8 R124, desc[UR50][R8.64+0x38] ;  /* 0x00003832087c7981 */ /* 0x000f64000c1e1100 */
[----:B-----5:R-:W-:-:S05]  /*5610*/  PRMT R14, R124, 0x8880, RZ ;  /* 0x000088807c0e7816 */ /* 0x020fca00000000ff */
[----:B------:R-:W-:-:S07]  /*5620*/  IMAD R13, R14, R117, RZ ;  /* 0x000000750e0d7224 */ /* 0x000fce00078e02ff */
.L_x_91:
[----:B------:R-:W-:Y:S05]  /*5630*/  BSYNC B1 ;  /* 0x0000000000017941 */ /* 0x000fea0003800000 */
.L_x_90:
[----:B---3--:R-:W-:Y:S01]  /*5640*/  @!P5 IMAD R15, R84, R116, R13 ;  /* 0x00000074540fd224 */ /* 0x008fe200078e020d */
[----:B------:R-:W-:Y:S04]  /*5650*/  BSSY B1, `(.L_x_92) ;  /* 0x0000006000017945 */ /* 0x000fe80003800000 */
[----:B------:R3:W-:Y:S01]  /*5660*/  @!P5 STG.E.U8 desc[UR50][R4.64+0x38], R15 ;  /* 0x0000380f0400d986 */ /* 0x0007e2000c101132 */
[----:B------:R-:W-:Y:S05]  /*5670*/  @P4 BRA `(.L_x_93) ;  /* 0x00000000000c4947 */ /* 0x000fea0003800000 */
[----:B------:R-:W5:Y:S02]  /*5680*/  LDG.E.U8 R124, desc[UR50][R8.64+0x39] ;  /* 0x00003932087c7981 */ /* 0x000f64000c1e1100 */
[----:B-----5:R-:W-:-:S05]  /*5690*/  PRMT R14, R124, 0x8880, RZ ;  /* 0x000088807c0e7816 */ /* 0x020fca00000000ff */
[----:B------:R-:W-:-:S07]  /*56a0*/  IMAD R13, R14, R117, RZ ;  /* 0x000000750e0d7224 */ /* 0x000fce00078e02ff */
.L_x_93:
[----:B------:R-:W-:Y:S05]  /*56b0*/  BSYNC B1 ;  /* 0x0000000000017941 */ /* 0x000fea0003800000 */
.L_x_92:
        /* <DEDUP_REMOVED lines=13> */
.L_x_95:
[----:B------:R-:W-:Y:S05]  /*5790*/  BSYNC B1 ;  /* 0x0000000000017941 */ /* 0x000fea0003800000 */
.L_x_94:
[----:B---3--:R-:W-:Y:S01]  /*57a0*/  @!P1 IMAD R15, R86, R116, R13 ;  /* 0x00000074560f9224 */ /* 0x008fe200078e020d */
[----:B------:R-:W-:Y:S04]  /*57b0*/  BSSY B1, `(.L_x_96) ;  /* 0x0000006000017945 */ /* 0x000fe80003800000 */
[----:B------:R3:W-:Y:S01]  /*57c0*/  @!P1 STG.E.U8 desc[UR50][R6.64+0x38], R15 ;  /* 0x0000380f06009986 */ /* 0x0007e2000c101132 */
[----:B------:R-:W-:Y:S05]  /*57d0*/  @P0 BRA `(.L_x_97) ;  /* 0x00000000000c0947 */ /* 0x000fea0003800000 */
[----:B------:R-:W5:Y:S02]  /*57e0*/  LDG.E.U8 R124, desc[UR50][R10.64+0x39] ;  /* 0x000039320a7c7981 */ /* 0x000f64000c1e1100 */
[----:B-----5:R-:W-:-:S05]  /*57f0*/  PRMT R14, R124, 0x8880, RZ ;  /* 0x000088807c0e7816 */ /* 0x020fca00000000ff */
[----:B------:R-:W-:-:S07]  /*5800*/  IMAD R13, R14, R117, RZ ;  /* 0x000000750e0d7224 */ /* 0x000fce00078e02ff */
.L_x_97:
[----:B------:R-:W-:Y:S05]  /*5810*/  BSYNC B1 ;  /* 0x0000000000017941 */ /* 0x000fea0003800000 */
.L_x_96:
[----:B------:R-:W-:Y:S01]  /*5820*/  @!P0 IMAD R87, R87, R116, R13 ;  /* 0x0000007457578224 */ /* 0x000fe200078e020d */
[----:B------:R-:W-:Y:S04]  /*5830*/  BSSY B1, `(.L_x_98) ;  /* 0x0000006000017945 */ /* 0x000fe80003800000 */
[----:B------:R0:W-:Y:S01]  /*5840*/  @!P0 STG.E.U8 desc[UR50][R6.64+0x39], R87 ;  /* 0x0000395706008986 */ /* 0x0001e2000c101132 */
[----:B------:R-:W-:Y:S05]  /*5850*/  @P5 BRA `(.L_x_99) ;  /* 0x00000000000c5947 */ /* 0x000fea0003800000 */
[----:B------:R-:W5:Y:S02]  /*5860*/  LDG.E.U8 R124, desc[UR50][R8.64+0x40] ;  /* 0x00004032087c7981 */ /* 0x000f64000c1e1100 */
[----:B-----5:R-:W-:-:S05]  /*5870*/  PRMT R14, R124, 0x8880, RZ ;  /* 0x000088807c0e7816 */ /* 0x020fca00000000ff */
[----:B------:R-:W-:-:S07]  /*5880*/  IMAD R13, R14, R117, RZ ;  /* 0x000000750e0d7224 */ /* 0x000fce00078e02ff */
.L_x_99:
[----:B------:R-:W-:Y:S05]  /*5890*/  BSYNC B1 ;  /* 0x0000000000017941 */ /* 0x000fea0003800000 */
.L_x_98:
[----:B---3--:R-:W-:Y:S01]  /*58a0*/  @!P5 IMAD R15, R72, R116, R13 ;  /* 0x00000074480fd224 */ /* 0x008fe200078e020d */
[----:B------:R-:W-:Y:S04]  /*58b0*/  BSSY B1, `(.L_x_100) ;  /* 0x0000006000017945 */ /* 0x000fe80003800000 */
[----:B------:R3:W-:Y:S01]  /*58c0*/  @!P5 STG.E.U8 desc[UR50][R4.64+0x40], R15 ;  /* 0x0000400f0400d986 */ /* 0x0007e2000c101132 */
[----:B------:R-:W-:Y:S05]  /*58d0*/  @P4 BRA `(.L_x_101) ;  /* 0x00000000000c4947 */ /* 0x000fea0003800000 */
[----:B------:R-:W5:Y:S02]  /*58e0*/  LDG.E.U8 R124, desc[UR50][R8.64+0x41] ;  /* 0x00004132087c7981 */ /* 0x000f64000c1e1100 */
[----:B-----5:R-:W-:-:S05]  /*58f0*/  PRMT R14, R124, 0x8880, RZ ;  /* 0x000088807c0e7816 */ /* 0x020fca00000000ff */
[----:B------:R-:W-:-:S07]  /*5900*/  IMAD R13, R14, R117, RZ ;  /* 0x000000750e0d7224 */ /* 0x000fce00078e02ff */
.L_x_101:
[----:B------:R-:W-:Y:S05]  /*5910*/  BSYNC B1 ;  /* 0x0000000000017941 */ /* 0x000fea0003800000 */
.L_x_100:
        /* <DEDUP_REMOVED lines=13> */
.L_x_103:
[----:B------:R-:W-:Y:S05]  /*59f0*/  BSYNC B1 ;  /* 0x0000000000017941 */ /* 0x000fea0003800000 */
.L_x_102:
[----:B---3--:R-:W-:Y:S01]  /*5a00*/  @!P3 IMAD R15, R74, R116, R13 ;  /* 0x000000744a0fb224 */ /* 0x008fe200078e020d */
[----:B------:R-:W-:Y:S04]  /*5a10*/  BSSY B1, `(.L_x_104) ;  /* 0x0000006000017945 */ /* 0x000fe80003800000 */
[----:B------:R3:W-:Y:S01]  /*5a20*/  @!P3 STG.E.U8 desc[UR50][R6.64+0x40], R15 ;  /* 0x0000400f0600b986 */ /* 0x0007e2000c101132 */
[----:B------:R-:W-:Y:S05]  /*5a30*/  @P2 BRA `(.L_x_105) ;  /* 0x00000000000c2947 */ /* 0x000fea0003800000 */
[----:B------:R-:W5:Y:S02]  /*5a40*/  LDG.E.U8 R124, desc[UR50][R10.64+0x41] ;  /* 0x000041320a7c7981 */ /* 0x000f64000c1e1100 */
[----:B-----5:R-:W-:-:S05]  /*5a50*/  PRMT R14, R124, 0x8880, RZ ;  /* 0x000088807c0e7816 */ /* 0x020fca00000000ff */
[----:B------:R-:W-:-:S07]  /*5a60*/  IMAD R13, R14, R117, RZ ;  /* 0x000000750e0d7224 */ /* 0x000fce00078e02ff */
.L_x_105:
[----:B------:R-:W-:Y:S05]  /*5a70*/  BSYNC B1 ;  /* 0x0000000000017941 */ /* 0x000fea0003800000 */
.L_x_104:
[----:B------:R-:W-:Y:S01]  /*5a80*/  @!P2 IMAD R75, R75, R116, R13 ;  /* 0x000000744b4ba224 */ /* 0x000fe200078e020d */
[----:B------:R-:W-:Y:S04]  /*5a90*/  BSSY B1, `(.L_x_106) ;  /* 0x0000006000017945 */ /* 0x000fe80003800000 */
[----:B------:R0:W-:Y:S01]  /*5aa0*/  @!P2 STG.E.U8 desc[UR50][R6.64+0x41], R75 ;  /* 0x0000414b0600a986 */ /* 0x0001e2000c101132 */
[----:B------:R-:W-:Y:S05]  /*5ab0*/  @P5 BRA `(.L_x_107) ;  /* 0x00000000000c5947 */ /* 0x000fea0003800000 */
[----:B------:R-:W5:Y:S02]  /*5ac0*/  LDG.E.U8 R124, desc[UR50][R8.64+0x48] ;  /* 0x00004832087c7981 */ /* 0x000f64000c1e1100 */
[----:B-----5:R-:W-:-:S05]  /*5ad0*/  PRMT R14, R124, 0x8880, RZ ;  /* 0x000088807c0e7816 */ /* 0x020fca00000000ff */
[----:B------:R-:W-:-:S07]  /*5ae0*/  IMAD R13, R14, R117, RZ ;  /* 0x000000750e0d7224 */ /* 0x000fce00078e02ff */
.L_x_107:
[----:B------:R-:W-:Y:S05]  /*5af0*/  BSYNC B1 ;  /* 0x0000000000017941 */ /* 0x000fea0003800000 */
.L_x_106:
[----:B---3--:R-:W-:Y:S01]  /*5b00*/  @!P5 IMAD R15, R76, R116, R13 ;  /* 0x000000744c0fd224 */ /* 0x008fe200078e020d */
[----:B------:R-:W-:Y:S04]  /*5b10*/  BSSY B1, `(.L_x_108) ;  /* 0x0000006000017945 */ /* 0x000fe80003800000 */
[----:B------:R3:W-:Y:S01]  /*5b20*/  @!P5 STG.E.U8 desc[UR50][R4.64+0x48], R15 ;  /* 0x0000480f0400d986 */ /* 0x0007e2000c101132 */
[----:B------:R-:W-:Y:S05]  /*5b30*/  @P4 BRA `(.L_x_109) ;  /* 0x00000000000c4947 */ /* 0x000fea0003800000 */
[----:B------:R-:W5:Y:S02]  /*5b40*/  LDG.E.U8 R124, desc[UR50][R8.64+0x49] ;  /* 0x00004932087c7981 */ /* 0x000f64000c1e1100 */
[----:B-----5:R-:W-:-:S05]  /*5b50*/  PRMT R14, R124, 0x8880, RZ ;  /* 0x000088807c0e7816 */ /* 0x020fca00000000ff */
[----:B------:R-:W-:-:S07]  /*5b60*/  IMAD R13, R14, R117, RZ ;  /* 0x000000750e0d7224 */ /* 0x000fce00078e02ff */
.L_x_109:
[----:B------:R-:W-:Y:S05]  /*5b70*/  BSYNC B1 ;  /* 0x0000000000017941 */ /* 0x000fea0003800000 */
.L_x_108:
        /* <DEDUP_REMOVED lines=13> */
.L_x_111:
[----:B------:R-:W-:Y:S05]  /*5c50*/  BSYNC B1 ;  /* 0x0000000000017941 */ /* 0x000fea0003800000 */
.L_x_110:
[----:B---3--:R-:W-:Y:S01]  /*5c60*/  @!P1 IMAD R15, R78, R116, R13 ;  /* 0x000000744e0f9224 */ /* 0x008fe200078e020d */
[----:B------:R-:W-:Y:S04]  /*5c70*/  BSSY B1, `(.L_x_112) ;  /* 0x0000006000017945 */ /* 0x000fe80003800000 */
[----:B------:R3:W-:Y:S01]  /*5c80*/  @!P1 STG.E.U8 desc[UR50][R6.64+0x48], R15 ;  /* 0x0000480f06009986 */ /* 0x0007e2000c101132 */
[----:B------:R-:W-:Y:S05]  /*5c90*/  @P0 BRA `(.L_x_113) ;  /* 0x00000000000c0947 */ /* 0x000fea0003800000 */
[----:B------:R-:W5:Y:S02]  /*5ca0*/  LDG.E.U8 R124, desc[UR50][R10.64+0x49] ;  /* 0x000049320a7c7981 */ /* 0x000f64000c1e1100 */
[----:B-----5:R-:W-:-:S05]  /*5cb0*/  PRMT R14, R124, 0x8880, RZ ;  /* 0x000088807c0e7816 */ /* 0x020fca00000000ff */
[----:B------:R-:W-:-:S07]  /*5cc0*/  IMAD R13, R14, R117, RZ ;  /* 0x000000750e0d7224 */ /* 0x000fce00078e02ff */
.L_x_113:
[----:B------:R-:W-:Y:S05]  /*5cd0*/  BSYNC B1 ;  /* 0x0000000000017941 */ /* 0x000fea0003800000 */
.L_x_112:
[----:B------:R-:W-:Y:S01]  /*5ce0*/  @!P0 IMAD R79, R79, R116, R13 ;  /* 0x000000744f4f8224 */ /* 0x000fe200078e020d */
[----:B------:R-:W-:Y:S04]  /*5cf0*/  BSSY B1, `(.L_x_114) ;  /* 0x0000006000017945 */ /* 0x000fe80003800000 */
[----:B------:R0:W-:Y:S01]  /*5d00*/  @!P0 STG.E.U8 desc[UR50][R6.64+0x49], R79 ;  /* 0x0000494f06008986 */ /* 0x0001e2000c101132 */
[----:B------:R-:W-:Y:S05]  /*5d10*/  @P5 BRA `(.L_x_115) ;  /* 0x00000000000c5947 */ /* 0x000fea0003800000 */
[----:B------:R-:W5:Y:S02]  /*5d20*/  LDG.E.U8 R124, desc[UR50][R8.64+0x50] ;  /* 0x00005032087c7981 */ /* 0x000f64000c1e1100 */
[----:B-----5:R-:W-:-:S05]  /*5d30*/  PRMT R14, R124, 0x8880, RZ ;  /* 0x000088807c0e7816 */ /* 0x020fca00000000ff */
[----:B------:R-:W-:-:S07]  /*5d40*/  IMAD R13, R14, R117, RZ ;  /* 0x000000750e0d7224 */ /* 0x000fce00078e02ff */
.L_x_115:
[----:B------:R-:W-:Y:S05]  /*5d50*/  BSYNC B1 ;  /* 0x0000000000017941 */ /* 0x000fea0003800000 */
.L_x_114:
[----:B---3--:R-:W-:Y:S01]  /*5d60*/  @!P5 IMAD R15, R64, R116, R13 ;  /* 0x00000074400fd224 */ /* 0x008fe200078e020d */
[----:B------:R-:W-:Y:S04]  /*5d70*/  BSSY B1, `(.L_x_116) ;  /* 0x0000006000017945 */ /* 0x000fe80003800000 */
[----:B------:R3:W-:Y:S01]  /*5d80*/  @!P5 STG.E.U8 desc[UR50][R4.64+0x50], R15 ;  /* 0x0000500f0400d986 */ /* 0x0007e2000c101132 */
[----:B------:R-:W-:Y:S05]  /*5d90*/  @P4 BRA `(.L_x_117) ;  /* 0x00000000000c4947 */ /* 0x000fea0003800000 */
[----:B------:R-:W5:Y:S02]  /*5da0*/  LDG.E.U8 R124, desc[UR50][R8.64+0x51] ;  /* 0x00005132087c7981 */ /* 0x000f64000c1e1100 */
[----:B-----5:R-:W-:-:S05]  /*5db0*/  PRMT R14, R124, 0x8880, RZ ;  /* 0x000088807c0e7816 */ /* 0x020fca00000000ff */
[----:B------:R-:W-:-:S07]  /*5dc0*/  IMAD R13, R14, R117, RZ ;  /* 0x000000750e0d7224 */ /* 0x000fce00078e02ff */
.L_x_117:
[----:B------:R-:W-:Y:S05]  /*5dd0*/  BSYNC B1 ;  /* 0x0000000000017941 */ /* 0x000fea0003800000 */
.L_x_116:
        /* <DEDUP_REMOVED lines=13> */
.L_x_119:
[----:B------:R-:W-:Y:S05]  /*5eb0*/  BSYNC B1 ;  /* 0x0000000000017941 */ /* 0x000fea0003800000 */
.L_x_118:
[----:B---3--:R-:W-:Y:S01]  /*5ec0*/  @!P3 IMAD R15, R66, R116, R13 ;  /* 0x00000074420fb224 */ /* 0x008fe200078e020d */
[----:B------:R-:W-:Y:S04]  /*5ed0*/  BSSY B1, `(.L_x_120) ;  /* 0x0000006000017945 */ /* 0x000fe80003800000 */
[----:B------:R3:W-:Y:S01]  /*5ee0*/  @!P3 STG.E.U8 desc[UR50][R6.64+0x50], R15 ;  /* 0x0000500f0600b986 */ /* 0x0007e2000c101132 */
[----:B------:R-:W-:Y:S05]  /*5ef0*/  @P2 BRA `(.L_x_121) ;  /* 0x00000000000c2947 */ /* 0x000fea0003800000 */
[----:B------:R-:W5:Y:S02]  /*5f00*/  LDG.E.U8 R124, desc[UR50][R10.64+0x51] ;  /* 0x000051320a7c7981 */ /* 0x000f64000c1e1100 */
[----:B-----5:R-:W-:-:S05]  /*5f10*/  PRMT R14, R124, 0x8880, RZ ;  /* 0x000088807c0e7816 */ /* 0x020fca00000000ff */
[----:B------:R-:W-:-:S07]  /*5f20*/  IMAD R13, R14, R117, RZ ;  /* 0x000000750e0d7224 */ /* 0x000fce00078e02ff */
.L_x_121:
[----:B------:R-:W-:Y:S05]  /*5f30*/  BSYNC B1 ;  /* 0x0000000000017941 */ /* 0x000fea0003800000 */
.L_x_120:
[----:B------:R-:W-:Y:S01]  /*5f40*/  @!P2 IMAD R67, R67, R116, R13 ;  /* 0x000000744343a224 */ /* 0x000fe200078e020d */
[----:B------:R-:W-:Y:S04]  /*5f50*/  BSSY B1, `(.L_x_122) ;  /* 0x0000006000017945 */ /* 0x000fe80003800000 */
[----:B------:R0:W-:Y:S01]  /*5f60*/  @!P2 STG.E.U8 desc[UR50][R6.64+0x51], R67 ;  /* 0x000051430600a986 */ /* 0x0001e2000c101132 */
[----:B------:R-:W-:Y:S05]  /*5f70*/  @P5 BRA `(.L_x_123) ;  /* 0x00000000000c5947 */ /* 0x000fea0003800000 */
[----:B------:R-:W5:Y:S02]  /*5f80*/  LDG.E.U8 R124, desc[UR50][R8.64+0x58] ;  /* 0x00005832087c7981 */ /* 0x000f64000c1e1100 */
[----:B-----5:R-:W-:-:S05]  /*5f90*/  PRMT R14, R124, 0x8880, RZ ;  /* 0x000088807c0e7816 */ /* 0x020fca00000000ff */
[----:B------:R-:W-:-:S07]  /*5fa0*/  IMAD R13, R14, R117, RZ ;  /* 0x000000750e0d7224 */ /* 0x000fce00078e02ff */
.L_x_123:
[----:B------:R-:W-:Y:S05]  /*5fb0*/  BSYNC B1 ;  /* 0x0000000000017941 */ /* 0x000fea0003800000 */
.L_x_122:
[----:B---3--:R-:W-:Y:S01]  /*5fc0*/  @!P5 IMAD R15, R68, R116, R13 ;  /* 0x00000074440fd224 */ /* 0x008fe200078e020d */
[----:B------:R-:W-:Y:S04]  /*5fd0*/  BSSY B1, `(.L_x_124) ;  /* 0x0000006000017945 */ /* 0x000fe80003800000 */
[----:B------:R3:W-:Y:S01]  /*5fe0*/  @!P5 STG.E.U8 desc[UR50][R4.64+0x58], R15 ;  /* 0x0000580f0400d986 */ /* 0x0007e2000c101132 */
[----:B------:R-:W-:Y:S05]  /*5ff0*/  @P4 BRA `(.L_x_125) ;  /* 0x00000000000c4947 */ /* 0x000fea0003800000 */
[----:B------:R-:W5:Y:S02]  /*6000*/  LDG.E.U8 R124, desc[UR50][R8.64+0x59] ;  /* 0x00005932087c7981 */ /* 0x000f64000c1e1100 */
[----:B-----5:R-:W-:-:S05]  /*6010*/  PRMT R14, R124, 0x8880, RZ ;  /* 0x000088807c0e7816 */ /* 0x020fca00000000ff */
[----:B------:R-:W-:-:S07]  /*6020*/  IMAD R13, R14, R117, RZ ;  /* 0x000000750e0d7224 */ /* 0x000fce00078e02ff */
.L_x_125:
[----:B------:R-:W-:Y:S05]  /*6030*/  BSYNC B1 ;  /* 0x0000000000017941 */ /* 0x000fea0003800000 */
.L_x_124:
        /* <DEDUP_REMOVED lines=13> */
.L_x_127:
[----:B------:R-:W-:Y:S05]  /*6110*/  BSYNC B1 ;  /* 0x0000000000017941 */ /* 0x000fea0003800000 */
.L_x_126:
[----:B---3--:R-:W-:Y:S01]  /*6120*/  @!P1 IMAD R15, R70, R116, R13 ;  /* 0x00000074460f9224 */ /* 0x008fe200078e020d */
[----:B------:R-:W-:Y:S04]  /*6130*/  BSSY B1, `(.L_x_128) ;  /* 0x0000006000017945 */ /* 0x000fe80003800000 */
[----:B------:R3:W-:Y:S01]  /*6140*/  @!P1 STG.E.U8 desc[UR50][R6.64+0x58], R15 ;  /* 0x0000580f06009986 */ /* 0x0007e2000c101132 */
[----:B------:R-:W-:Y:S05]  /*6150*/  @P0 BRA `(.L_x_129) ;  /* 0x00000000000c0947 */ /* 0x000fea0003800000 */
[----:B------:R-:W5:Y:S02]  /*6160*/  LDG.E.U8 R124, desc[UR50][R10.64+0x59] ;  /* 0x000059320a7c7981 */ /* 0x000f64000c1e1100 */
[----:B-----5:R-:W-:-:S05]  /*6170*/  PRMT R14, R124, 0x8880, RZ ;  /* 0x000088807c0e7816 */ /* 0x020fca00000000ff */
[----:B------:R-:W-:-:S07]  /*6180*/  IMAD R13, R14, R117, RZ ;  /* 0x000000750e0d7224 */ /* 0x000fce00078e02ff */
.L_x_129:
[----:B------:R-:W-:Y:S05]  /*6190*/  BSYNC B1 ;  /* 0x0000000000017941 */ /* 0x000fea0003800000 */
.L_x_128:
[----:B------:R-:W-:Y:S01]  /*61a0*/  @!P0 IMAD R71, R71, R116, R13 ;  /* 0x0000007447478224 */ /* 0x000fe200078e020d */
[----:B------:R-:W-:Y:S04]  /*61b0*/  BSSY B1, `(.L_x_130) ;  /* 0x0000006000017945 */ /* 0x000fe80003800000 */
[----:B------:R0:W-:Y:S01]  /*61c0*/  @!P0 STG.E.U8 desc[UR50][R6.64+0x59], R71 ;  /* 0x0000594706008986 */ /* 0x0001e2000c101132 */
[----:B------:R-:W-:Y:S05]  /*61d0*/  @P5 BRA `(.L_x_131) ;  /* 0x00000000000c5947 */ /* 0x000fea0003800000 */
[----:B------:R-:W5:Y:S02]  /*61e0*/  LDG.E.U8 R124, desc[UR50][R8.64+0x60] ;  /* 0x00006032087c7981 */ /* 0x000f64000c1e1100 */
[----:B-----5:R-:W-:-:S05]  /*61f0*/  PRMT R14, R124, 0x8880, RZ ;  /* 0x000088807c0e7816 */ /* 0x020fca00000000ff */
[----:B------:R-:W-:-:S07]  /*6200*/  IMAD R13, R14, R117, RZ ;  /* 0x000000750e0d7224 */ /* 0x000fce00078e02ff */
.L_x_131:
[----:B------:R-:W-:Y:S05]  /*6210*/  BSYNC B1 ;  /* 0x0000000000017941 */ /* 0x000fea0003800000 */
.L_x_130:
[----:B---3--:R-:W-:Y:S01]  /*6220*/  @!P5 IMAD R15, R56, R116, R13 ;  /* 0x00000074380fd224 */ /* 0x008fe200078e020d */
[----:B------:R-:W-:Y:S04]  /*6230*/  BSSY B1, `(.L_x_132) ;  /* 0x0000006000017945 */ /* 0x000fe80003800000 */
[----:B------:R3:W-:Y:S01]  /*6240*/  @!P5 STG.E.U8 desc[UR50][R4.64+0x60], R15 ;  /* 0x0000600f0400d986 */ /* 0x0007e2000c101132 */
[----:B------:R-:W-:Y:S05]  /*6250*/  @P4 BRA `(.L_x_133) ;  /* 0x00000000000c4947 */ /* 0x000fea0003800000 */
[----:B------:R-:W5:Y:S02]  /*6260*/  LDG.E.U8 R124, desc[UR50][R8.64+0x61] ;  /* 0x00006132087c7981 */ /* 0x000f64000c1e1100 */
[----:B-----5:R-:W-:-:S05]  /*6270*/  PRMT R14, R124, 0x8880, RZ ;  /* 0x000088807c0e7816 */ /* 0x020fca00000000ff */
[----:B------:R-:W-:-:S07]  /*6280*/  IMAD R13, R14, R117, RZ ;  /* 0x000000750e0d7224 */ /* 0x000fce00078e02ff */
.L_x_133:
[----:B------:R-:W-:Y:S05]  /*6290*/  BSYNC B1 ;  /* 0x0000000000017941 */ /* 0x000fea0003800000 */
.L_x_132:
        /* <DEDUP_REMOVED lines=13> */
.L_x_135:
[----:B------:R-:W-:Y:S05]  /*6370*/  BSYNC B1 ;  /* 0x0000000000017941 */ /* 0x000fea0003800000 */
.L_x_134:
[----:B---3--:R-:W-:Y:S01]  /*6380*/  @!P3 IMAD R15, R58, R116, R13 ;  /* 0x000000743a0fb224 */ /* 0x008fe200078e020d */
[----:B------:R-:W-:Y:S04]  /*6390*/  BSSY B1, `(.L_x_136) ;  /* 0x0000006000017945 */ /* 0x000fe80003800000 */
[----:B------:R3:W-:Y:S01]  /*63a0*/  @!P3 STG.E.U8 desc[UR50][R6.64+0x60], R15 ;  /* 0x0000600f0600b986 */ /* 0x0007e2000c101132 */
[----:B------:R-:W-:Y:S05]  /*63b0*/  @P2 BRA `(.L_x_137) ;  /* 0x00000000000c2947 */ /* 0x000fea0003800000 */
[----:B------:R-:W5:Y:S02]  /*63c0*/  LDG.E.U8 R124, desc[UR50][R10.64+0x61] ;  /* 0x000061320a7c7981 */ /* 0x000f64000c1e1100 */
[----:B-----5:R-:W-:-:S05]  /*63d0*/  PRMT R14, R124, 0x8880, RZ ;  /* 0x000088807c0e7816 */ /* 0x020fca00000000ff */
[----:B------:R-:W-:-:S07]  /*63e0*/  IMAD R13, R14, R117, RZ ;  /* 0x000000750e0d7224 */ /* 0x000fce00078e02ff */
.L_x_137:
[----:B------:R-:W-:Y:S05]  /*63f0*/  BSYNC B1 ;  /* 0x0000000000017941 */ /* 0x000fea0003800000 */
.L_x_136:
[----:B------:R-:W-:Y:S01]  /*6400*/  @!P2 IMAD R59, R59, R116, R13 ;  /* 0x000000743b3ba224 */ /* 0x000fe200078e020d */
[----:B------:R-:W-:Y:S04]  /*6410*/  BSSY B1, `(.L_x_138) ;  /* 0x0000006000017945 */ /* 0x000fe80003800000 */
[----:B------:R0:W-:Y:S01]  /*6420*/  @!P2 STG.E.U8 desc[UR50][R6.64+0x61], R59 ;  /* 0x0000613b0600a986 */ /* 0x0001e2000c101132 */
[----:B------:R-:W-:Y:S05]  /*6430*/  @P5 BRA `(.L_x_139) ;  /* 0x00000000000c5947 */ /* 0x000fea0003800000 */
[----:B------:R-:W5:Y:S02]  /*6440*/  LDG.E.U8 R124, desc[UR50][R8.64+0x68] ;  /* 0x00006832087c7981 */ /* 0x000f64000c1e1100 */
[----:B-----5:R-:W-:-:S05]  /*6450*/  PRMT R14, R124, 0x8880, RZ ;  /* 0x000088807c0e7816 */ /* 0x020fca00000000ff */
[----:B------:R-:W-:-:S07]  /*6460*/  IMAD R13, R14, R117, RZ ;  /* 0x000000750e0d7224 */ /* 0x000fce00078e02ff */
.L_x_139:
[----:B------:R-:W-:Y:S05]  /*6470*/  BSYNC B1 ;  /* 0x0000000000017941 */ /* 0x000fea0003800000 */
.L_x_138:
[----:B---3--:R-:W-:Y:S01]  /*6480*/  @!P5 IMAD R15, R60, R116, R13 ;  /* 0x000000743c0fd224 */ /* 0x008fe200078e020d */
[----:B------:R-:W-:Y:S04]  /*6490*/  BSSY B1, `(.L_x_140) ;  /* 0x0000006000017945 */ /* 0x000fe80003800000 */
[----:B------:R3:W-:Y:S01]  /*64a0*/  @!P5 STG.E.U8 desc[UR50][R4.64+0x68], R15 ;  /* 0x0000680f0400d986 */ /* 0x0007e2000c101132 */
[----:B------:R-:W-:Y:S05]  /*64b0*/  @P4 BRA `(.L_x_141) ;  /* 0x00000000000c4947 */ /* 0x000fea0003800000 */
[----:B------:R-:W5:Y:S02]  /*64c0*/  LDG.E.U8 R124, desc[UR50][R8.64+0x69] ;  /* 0x00006932087c7981 */ /* 0x000f64000c1e1100 */
[----:B-----5:R-:W-:-:S05]  /*64d0*/  PRMT R14, R124, 0x8880, RZ ;  /* 0x000088807c0e7816 */ /* 0x020fca00000000ff */
[----:B------:R-:W-:-:S07]  /*64e0*/  IMAD R13, R14, R117, RZ ;  /* 0x000000750e0d7224 */ /* 0x000fce00078e02ff */
.L_x_141:
[----:B------:R-:W-:Y:S05]  /*64f0*/  BSYNC B1 ;  /* 0x0000000000017941 */ /* 0x000fea0003800000 */
.L_x_140:
        /* <DEDUP_REMOVED lines=13> */
.L_x_143:
[----:B------:R-:W-:Y:S05]  /*65d0*/  BSYNC B1 ;  /* 0x0000000000017941 */ /* 0x000fea0003800000 */
.L_x_142:
[----:B---3--:R-:W-:Y:S01]  /*65e0*/  @!P1 IMAD R15, R62, R116, R13 ;  /* 0x000000743e0f9224 */ /* 0x008fe200078e020d */
[----:B------:R-:W-:Y:S04]  /*65f0*/  BSSY B1, `(.L_x_144) ;  /* 0x0000006000017945 */ /* 0x000fe80003800000 */
[----:B------:R3:W-:Y:S01]  /*6600*/  @!P1 STG.E.U8 desc[UR50][R6.64+0x68], R15 ;  /* 0x0000680f06009986 */ /* 0x0007e2000c101132 */
[----:B------:R-:W-:Y:S05]  /*6610*/  @P0 BRA `(.L_x_145) ;  /* 0x00000000000c0947 */ /* 0x000fea0003800000 */
[----:B------:R-:W5:Y:S02]  /*6620*/  LDG.E.U8 R124, desc[UR50][R10.64+0x69] ;  /* 0x000069320a7c7981 */ /* 0x000f64000c1e1100 */
[----:B-----5:R-:W-:-:S05]  /*6630*/  PRMT R14, R124, 0x8880, RZ ;  /* 0x000088807c0e7816 */ /* 0x020fca00000000ff */
[----:B------:R-:W-:-:S07]  /*6640*/  IMAD R13, R14, R117, RZ ;  /* 0x000000750e0d7224 */ /* 0x000fce00078e02ff */
.L_x_145:
[----:B------:R-:W-:Y:S05]  /*6650*/  BSYNC B1 ;  /* 0x0000000000017941 */ /* 0x000fea0003800000 */
.L_x_144:
[----:B------:R-:W-:Y:S01]  /*6660*/  @!P0 IMAD R63, R63, R116, R13 ;  /* 0x000000743f3f8224 */ /* 0x000fe200078e020d */
[----:B------:R-:W-:Y:S04]  /*6670*/  BSSY B1, `(.L_x_146) ;  /* 0x0000006000017945 */ /* 0x000fe80003800000 */
[----:B------:R0:W-:Y:S01]  /*6680*/  @!P0 STG.E.U8 desc[UR50][R6.64+0x69], R63 ;  /* 0x0000693f06008986 */ /* 0x0001e2000c101132 */
[----:B------:R-:W-:Y:S05]  /*6690*/  @P5 BRA `(.L_x_147) ;  /* 0x00000000000c5947 */ /* 0x000fea0003800000 */
[----:B------:R-:W5:Y:S02]  /*66a0*/  LDG.E.U8 R124, desc[UR50][R8.64+0x70] ;  /* 0x00007032087c7981 */ /* 0x000f64000c1e1100 */
[----:B-----5:R-:W-:-:S05]  /*66b0*/  PRMT R14, R124, 0x8880, RZ ;  /* 0x000088807c0e7816 */ /* 0x020fca00000000ff */
[----:B------:R-:W-:-:S07]  /*66c0*/  IMAD R13, R14, R117, RZ ;  /* 0x000000750e0d7224 */ /* 0x000fce00078e02ff */
.L_x_147:
[----:B------:R-:W-:Y:S05]  /*66d0*/  BSYNC B1 ;  /* 0x0000000000017941 */ /* 0x000fea0003800000 */
.L_x_146:
[----:B---3--:R-:W-:Y:S01]  /*66e0*/  @!P5 IMAD R15, R48, R116, R13 ;  /* 0x00000074300fd224 */ /* 0x008fe200078e020d */
[----:B------:R-:W-:Y:S04]  /*66f0*/  BSSY B1, `(.L_x_148) ;  /* 0x0000006000017945 */ /* 0x000fe80003800000 */
[----:B------:R3:W-:Y:S01]  /*6700*/  @!P5 STG.E.U8 desc[UR50][R4.64+0x70], R15 ;  /* 0x0000700f0400d986 */ /* 0x0007e2000c101132 */
[----:B------:R-:W-:Y:S05]  /*6710*/  @P4 BRA `(.L_x_149) ;  /* 0x00000000000c4947 */ /* 0x000fea0003800000 */
[----:B------:R-:W5:Y:S02]  /*6720*/  LDG.E.U8 R124, desc[UR50][R8.64+0x71] ;  /* 0x00007132087c7981 */ /* 0x000f64000c1e1100 */
[----:B-----5:R-:W-:-:S05]  /*6730*/  PRMT R14, R124, 0x8880, RZ ;  /* 0x000088807c0e7816 */ /* 0x020fca00000000ff */
[----:B------:R-:W-:-:S07]  /*6740*/  IMAD R13, R14, R117, RZ ;  /* 0x000000750e0d7224 */ /* 0x000fce00078e02ff */
.L_x_149:
[----:B------:R-:W-:Y:S05]  /*6750*/  BSYNC B1 ;  /* 0x0000000000017941 */ /* 0x000fea0003800000 */
.L_x_148:
        /* <DEDUP_REMOVED lines=13> */
.L_x_151:
[----:B------:R-:W-:Y:S05]  /*6830*/  BSYNC B1 ;  /* 0x0000000000017941 */ /* 0x000fea0003800000 */
.L_x_150:
[----:B---3--:R-:W-:Y:S01]  /*6840*/  @!P3 IMAD R15, R50, R116, R13 ;  /* 0x00000074320fb224 */ /* 0x008fe200078e020d */
[----:B------:R-:W-:Y:S04]  /*6850*/  BSSY B1, `(.L_x_152) ;  /* 0x0000006000017945 */ /* 0x000fe80003800000 */
[----:B------:R3:W-:Y:S01]  /*6860*/  @!P3 STG.E.U8 desc[UR50][R6.64+0x70], R15 ;  /* 0x0000700f0600b986 */ /* 0x0007e2000c101132 */
[----:B------:R-:W-:Y:S05]  /*6870*/  @P2 BRA `(.L_x_153) ;  /* 0x00000000000c2947 */ /* 0x000fea0003800000 */
[----:B------:R-:W5:Y:S02]  /*6880*/  LDG.E.U8 R124, desc[UR50][R10.64+0x71] ;  /* 0x000071320a7c7981 */ /* 0x000f64000c1e1100 */
[----:B-----5:R-:W-:-:S05]  /*6890*/  PRMT R14, R124, 0x8880, RZ ;  /* 0x000088807c0e7816 */ /* 0x020fca00000000ff */
[----:B------:R-:W-:-:S07]  /*68a0*/  IMAD R13, R14, R117, RZ ;  /* 0x000000750e0d7224 */ /* 0x000fce00078e02ff */
.L_x_153:
[----:B------:R-:W-:Y:S05]  /*68b0*/  BSYNC B1 ;  /* 0x0000000000017941 */ /* 0x000fea0003800000 */
.L_x_152:
[----:B------:R-:W-:Y:S01]  /*68c0*/  @!P2 IMAD R51, R51, R116, R13 ;  /* 0x000000743333a224 */ /* 0x000fe200078e020d */
[----:B------:R-:W-:Y:S04]  /*68d0*/  BSSY B1, `(.L_x_154) ;  /* 0x0000006000017945 */ /* 0x000fe80003800000 */
[----:B------:R0:W-:Y:S01]  /*68e0*/  @!P2 STG.E.U8 desc[UR50][R6.64+0x71], R51 ;  /* 0x000071330600a986 */ /* 0x0001e2000c101132 */
[----:B------:R-:W-:Y:S05]  /*68f0*/  @P5 BRA `(.L_x_155) ;  /* 0x00000000000c5947 */ /* 0x000fea0003800000 */
[----:B------:R-:W5:Y:S02]  /*6900*/  LDG.E.U8 R124, desc[UR50][R8.64+0x78] ;  /* 0x00007832087c7981 */ /* 0x000f64000c1e1100 */
[----:B-----5:R-:W-:-:S05]  /*6910*/  PRMT R14, R124, 0x8880, RZ ;  /* 0x000088807c0e7816 */ /* 0x020fca00000000ff */
[----:B------:R-:W-:-:S07]  /*6920*/  IMAD R13, R14, R117, RZ ;  /* 0x000000750e0d7224 */ /* 0x000fce00078e02ff */
.L_x_155:
[----:B------:R-:W-:Y:S05]  /*6930*/  BSYNC B1 ;  /* 0x0000000000017941 */ /* 0x000fea0003800000 */
.L_x_154:
[----:B---3--:R-:W-:Y:S01]  /*6940*/  @!P5 IMAD R15, R52, R116, R13 ;  /* 0x00000074340fd224 */ /* 0x008fe200078e020d */
[----:B------:R-:W-:Y:S04]  /*6950*/  BSSY B1, `(.L_x_156) ;  /* 0x0000006000017945 */ /* 0x000fe80003800000 */
[----:B------:R3:W-:Y:S01]  /*6960*/  @!P5 STG.E.U8 desc[UR50][R4.64+0x78], R15 ;  /* 0x0000780f0400d986 */ /* 0x0007e2000c101132 */
[----:B------:R-:W-:Y:S05]  /*6970*/  @P4 BRA `(.L_x_157) ;  /* 0x00000000000c4947 */ /* 0x000fea0003800000 */
[----:B------:R-:W5:Y:S02]  /*6980*/  LDG.E.U8 R124, desc[UR50][R8.64+0x79] ;  /* 0x00007932087c7981 */ /* 0x000f64000c1e1100 */
[----:B-----5:R-:W-:-:S05]  /*6990*/  PRMT R14, R124, 0x8880, RZ ;  /* 0x000088807c0e7816 */ /* 0x020fca00000000ff */
[----:B------:R-:W-:-:S07]  /*69a0*/  IMAD R13, R14, R117, RZ ;  /* 0x000000750e0d7224 */ /* 0x000fce00078e02ff */
.L_x_157:
[----:B------:R-:W-:Y:S05]  /*69b0*/  BSYNC B1 ;  /* 0x0000000000017941 */ /* 0x000fea0003800000 */
.L_x_156:
        /* <DEDUP_REMOVED lines=13> */
.L_x_159:
[----:B------:R-:W-:Y:S05]  /*6a90*/  BSYNC B1 ;  /* 0x0000000000017941 */ /* 0x000fea0003800000 */
.L_x_158:
[----:B---3--:R-:W-:Y:S01]  /*6aa0*/  @!P1 IMAD R15, R54, R116, R13 ;  /* 0x00000074360f9224 */ /* 0x008fe200078e020d */
[----:B------:R-:W-:Y:S04]  /*6ab0*/  BSSY B1, `(.L_x_160) ;  /* 0x0000006000017945 */ /* 0x000fe80003800000 */
[----:B------:R3:W-:Y:S01]  /*6ac0*/  @!P1 STG.E.U8 desc[UR50][R6.64+0x78], R15 ;  /* 0x0000780f06009986 */ /* 0x0007e2000c101132 */
[----:B------:R-:W-:Y:S05]  /*6ad0*/  @P0 BRA `(.L_x_161) ;  /* 0x00000000000c0947 */ /* 0x000fea0003800000 */
[----:B------:R-:W5:Y:S02]  /*6ae0*/  LDG.E.U8 R124, desc[UR50][R10.64+0x79] ;  /* 0x000079320a7c7981 */ /* 0x000f64000c1e1100 */
[----:B-----5:R-:W-:-:S05]  /*6af0*/  PRMT R14, R124, 0x8880, RZ ;  /* 0x000088807c0e7816 */ /* 0x020fca00000000ff */
[----:B------:R-:W-:-:S07]  /*6b00*/  IMAD R13, R14, R117, RZ ;  /* 0x000000750e0d7224 */ /* 0x000fce00078e02ff */
.L_x_161:
[----:B------:R-:W-:Y:S05]  /*6b10*/  BSYNC B1 ;  /* 0x0000000000017941 */ /* 0x000fea0003800000 */
.L_x_160:
[----:B------:R-:W-:Y:S01]  /*6b20*/  @!P0 IMAD R55, R55, R116, R13 ;  /* 0x0000007437378224 */ /* 0x000fe200078e020d */
[----:B------:R-:W-:Y:S04]  /*6b30*/  BSSY B1, `(.L_x_162) ;  /* 0x0000006000017945 */ /* 0x000fe80003800000 */
[----:B------:R0:W-:Y:S01]  /*6b40*/  @!P0 STG.E.U8 desc[UR50][R6.64+0x79], R55 ;  /* 0x0000793706008986 */ /* 0x0001e2000c101132 */
[----:B------:R-:W-:Y:S05]  /*6b50*/  @P5 BRA `(.L_x_163) ;  /* 0x00000000000c5947 */ /* 0x000fea0003800000 */
[----:B------:R-:W5:Y:S02]  /*6b60*/  LDG.E.U8 R124, desc[UR50][R8.64+0x80] ;  /* 0x00008032087c7981 */ /* 0x000f64000c1e1100 */
[----:B-----5:R-:W-:-:S05]  /*6b70*/  PRMT R14, R124, 0x8880, RZ ;  /* 0x000088807c0e7816 */ /* 0x020fca00000000ff */
[----:B------:R-:W-:-:S07]  /*6b80*/  IMAD R13, R14, R117, RZ ;  /* 0x000000750e0d7224 */ /* 0x000fce00078e02ff */
.L_x_163:
[----:B------:R-:W-:Y:S05]  /*6b90*/  BSYNC B1 ;  /* 0x0000000000017941 */ /* 0x000fea0003800000 */
.L_x_162:
[----:B---3--:R-:W-:Y:S01]  /*6ba0*/  @!P5 IMAD R15, R40, R116, R13 ;  /* 0x00000074280fd224 */ /* 0x008fe200078e020d */
[----:B------:R-:W-:Y:S04]  /*6bb0*/  BSSY B1, `(.L_x_164) ;  /* 0x0000006000017945 */ /* 0x000fe80003800000 */
[----:B------:R3:W-:Y:S01]  /*6bc0*/  @!P5 STG.E.U8 desc[UR50][R4.64+0x80], R15 ;  /* 0x0000800f0400d986 */ /* 0x0007e2000c101132 */
[----:B------:R-:W-:Y:S05]  /*6bd0*/  @P4 BRA `(.L_x_165) ;  /* 0x00000000000c4947 */ /* 0x000fea0003800000 */
[----:B------:R-:W5:Y:S02]  /*6be0*/  LDG.E.U8 R124, desc[UR50][R8.64+0x81] ;  /* 0x00008132087c7981 */ /* 0x000f64000c1e1100 */
[----:B-----5:R-:W-:-:S05]  /*6bf0*/  PRMT R14, R124, 0x8880, RZ ;  /* 0x000088807c0e7816 */ /* 0x020fca00000000ff */
[----:B------:R-:W-:-:S07]  /*6c00*/  IMAD R13, R14, R117, RZ ;  /* 0x000000750e0d7224 */ /* 0x000fce00078e02ff */
.L_x_165:
[----:B------:R-:W-:Y:S05]  /*6c10*/  BSYNC B1 ;  /* 0x0000000000017941 */ /* 0x000fea0003800000 */
.L_x_164:
        /* <DEDUP_REMOVED lines=13> */
.L_x_167:
[----:B------:R-:W-:Y:S05]  /*6cf0*/  BSYNC B1 ;  /* 0x0000000000017941 */ /* 0x000fea0003800000 */
.L_x_166:
[----:B---3--:R-:W-:Y:S01]  /*6d00*/  @!P3 IMAD R15, R42, R116, R13 ;  /* 0x000000742a0fb224 */ /* 0x008fe200078e020d */
[----:B------:R-:W-:Y:S04]  /*6d10*/  BSSY B1, `(.L_x_168) ;  /* 0x0000006000017945 */ /* 0x000fe80003800000 */
[----:B------:R3:W-:Y:S01]  /*6d20*/  @!P3 STG.E.U8 desc[UR50][R6.64+0x80], R15 ;  /* 0x0000800f0600b986 */ /* 0x0007e2000c101132 */
[----:B------:R-:W-:Y:S05]  /*6d30*/  @P2 BRA `(.L_x_169) ;  /* 0x00000000000c2947 */ /* 0x000fea0003800000 */
[----:B------:R-:W5:Y:S02]  /*6d40*/  LDG.E.U8 R124, desc[UR50][R10.64+0x81] ;  /* 0x000081320a7c7981 */ /* 0x000f64000c1e1100 */
[----:B-----5:R-:W-:-:S05]  /*6d50*/  PRMT R14, R124, 0x8880, RZ ;  /* 0x000088807c0e7816 */ /* 0x020fca00000000ff */
[----:B------:R-:W-:-:S07]  /*6d60*/  IMAD R13, R14, R117, RZ ;  /* 0x000000750e0d7224 */ /* 0x000fce00078e02ff */
.L_x_169:
[----:B------:R-:W-:Y:S05]  /*6d70*/  BSYNC B1 ;  /* 0x0000000000017941 */ /* 0x000fea0003800000 */
.L_x_168:
[----:B------:R-:W-:Y:S01]  /*6d80*/  @!P2 IMAD R43, R43, R116, R13 ;  /* 0x000000742b2ba224 */ /* 0x000fe200078e020d */
[----:B------:R-:W-:Y:S04]  /*6d90*/  BSSY B1, `(.L_x_170) ;  /* 0x0000006000017945 */ /* 0x000fe80003800000 */
[----:B------:R0:W-:Y:S01]  /*6da0*/  @!P2 STG.E.U8 desc[UR50][R6.64+0x81], R43 ;  /* 0x0000812b0600a986 */ /* 0x0001e2000c101132 */
[----:B------:R-:W-:Y:S05]  /*6db0*/  @P5 BRA `(.L_x_171) ;  /* 0x00000000000c5947 */ /* 0x000fea0003800000 */
[----:B------:R-:W5:Y:S02]  /*6dc0*/  LDG.E.U8 R124, desc[UR50][R8.64+0x88] ;  /* 0x00008832087c7981 */ /* 0x000f64000c1e1100 */
[----:B-----5:R-:W-:-:S05]  /*6dd0*/  PRMT R14, R124, 0x8880, RZ ;  /* 0x000088807c0e7816 */ /* 0x020fca00000000ff */
[----:B------:R-:W-:-:S07]  /*6de0*/  IMAD R13, R14, R117, RZ ;  /* 0x000000750e0d7224 */ /* 0x000fce00078e02ff */
.L_x_171:
[----:B------:R-:W-:Y:S05]  /*6df0*/  BSYNC B1 ;  /* 0x0000000000017941 */ /* 0x000fea0003800000 */
.L_x_170:
[----:B---3--:R-:W-:Y:S01]  /*6e00*/  @!P5 IMAD R15, R44, R116, R13 ;  /* 0x000000742c0fd224 */ /* 0x008fe200078e020d */
[----:B------:R-:W-:Y:S04]  /*6e10*/  BSSY B1, `(.L_x_172) ;  /* 0x0000006000017945 */ /* 0x000fe80003800000 */
[----:B------:R3:W-:Y:S01]  /*6e20*/  @!P5 STG.E.U8 desc[UR50][R4.64+0x88], R15 ;  /* 0x0000880f0400d986 */ /* 0x0007e2000c101132 */
[----:B------:R-:W-:Y:S05]  /*6e30*/  @P4 BRA `(.L_x_173) ;  /* 0x00000000000c4947 */ /* 0x000fea0003800000 */
[----:B------:R-:W5:Y:S02]  /*6e40*/  LDG.E.U8 R124, desc[UR50][R8.64+0x89] ;  /* 0x00008932087c7981 */ /* 0x000f64000c1e1100 */
[----:B-----5:R-:W-:-:S05]  /*6e50*/  PRMT R14, R124, 0x8880, RZ ;  /* 0x000088807c0e7816 */ /* 0x020fca00000000ff */
[----:B------:R-:W-:-:S07]  /*6e60*/  IMAD R13, R14, R117, RZ ;  /* 0x000000750e0d7224 */ /* 0x000fce00078e02ff */
.L_x_173:
[----:B------:R-:W-:Y:S05]  /*6e70*/  BSYNC B1 ;  /* 0x0000000000017941 */ /* 0x000fea0003800000 */
.L_x_172:
        /* <DEDUP_REMOVED lines=13> */
.L_x_175:
[----:B------:R-:W-:Y:S05]  /*6f50*/  BSYNC B1 ;  /* 0x0000000000017941 */ /* 0x000fea0003800000 */
.L_x_174:
[----:B---3--:R-:W-:Y:S01]  /*6f60*/  @!P1 IMAD R15, R46, R116, R13 ;  /* 0x000000742e0f9224 */ /* 0x008fe200078e020d */
[----:B------:R-:W-:Y:S04]  /*6f70*/  BSSY B1, `(.L_x_176) ;  /* 0x0000006000017945 */ /* 0x000fe80003800000 */
[----:B------:R3:W-:Y:S01]  /*6f80*/  @!P1 STG.E.U8 desc[UR50][R6.64+0x88], R15 ;  /* 0x0000880f06009986 */ /* 0x0007e2000c101132 */
[----:B------:R-:W-:Y:S05]  /*6f90*/  @P4 BRA `(.L_x_177) ;  /* 0x00000000000c4947 */ /* 0x000fea0003800000 */
[----:B------:R-:W5:Y:S02]  /*6fa0*/  LDG.E.U8 R124, desc[UR50][R10.64+0x89] ;  /* 0x000089320a7c7981 */ /* 0x000f64000c1e1100 */
[----:B-----5:R-:W-:-:S05]  /*6fb0*/  PRMT R14, R124, 0x8880, RZ ;  /* 0x000088807c0e7816 */ /* 0x020fca00000000ff */
[----:B------:R-:W-:-:S07]  /*6fc0*/  IMAD R13, R14, R117, RZ ;  /* 0x000000750e0d7224 */ /* 0x000fce00078e02ff */
.L_x_177:
[----:B------:R-:W-:Y:S05]  /*6fd0*/  BSYNC B1 ;  /* 0x0000000000017941 */ /* 0x000fea0003800000 */
.L_x_176:
[----:B------:R-:W-:Y:S01]  /*6fe0*/  @!P4 IMAD R47, R47, R116, R13 ;  /* 0x000000742f2fc224 */ /* 0x000fe200078e020d */
[----:B------:R-:W-:Y:S04]  /*6ff0*/  BSSY B1, `(.L_x_178) ;  /* 0x0000006000017945 */ /* 0x000fe80003800000 */
[----:B------:R0:W-:Y:S01]  /*7000*/  @!P4 STG.E.U8 desc[UR50][R6.64+0x89], R47 ;  /* 0x0000892f0600c986 */ /* 0x0001e2000c101132 */
[----:B------:R-:W-:Y:S05]  /*7010*/  @P5 BRA `(.L_x_179) ;  /* 0x00000000000c5947 */ /* 0x000fea0003800000 */
[----:B------:R-:W5:Y:S02]  /*7020*/  LDG.E.U8 R124, desc[UR50][R8.64+0x90] ;  /* 0x00009032087c7981 */ /* 0x000f64000c1e1100 */
[----:B-----5:R-:W-:-:S05]  /*7030*/  PRMT R14, R124, 0x8880, RZ ;  /* 0x000088807c0e7816 */ /* 0x020fca00000000ff */
[----:B------:R-:W-:-:S07]  /*7040*/  IMAD R13, R14, R117, RZ ;  /* 0x000000750e0d7224 */ /* 0x000fce00078e02ff */
.L_x_179:
[----:B------:R-:W-:Y:S05]  /*7050*/  BSYNC B1 ;  /* 0x0000000000017941 */ /* 0x000fea0003800000 */
.L_x_178:
[----:B---3--:R-:W-:Y:S01]  /*7060*/  @!P5 IMAD R15, R32, R116, R13 ;  /* 0x00000074200fd224 */ /* 0x008fe200078e020d */
[----:B------:R-:W-:Y:S04]  /*7070*/  BSSY B1, `(.L_x_180) ;  /* 0x0000006000017945 */ /* 0x000fe80003800000 */
[----:B------:R3:W-:Y:S01]  /*7080*/  @!P5 STG.E.U8 desc[UR50][R4.64+0x90], R15 ;  /* 0x0000900f0400d986 */ /* 0x0007e2000c101132 */
[----:B------:R-:W-:Y:S05]  /*7090*/  @P0 BRA `(.L_x_181) ;  /* 0x00000000000c0947 */ /* 0x000fea0003800000 */
[----:B------:R-:W5:Y:S02]  /*70a0*/  LDG.E.U8 R124, desc[UR50][R8.64+0x91] ;  /* 0x00009132087c7981 */ /* 0x000f64000c1e1100 */
[----:B-----5:R-:W-:-:S05]  /*70b0*/  PRMT R14, R124, 0x8880, RZ ;  /* 0x000088807c0e7816 */ /* 0x020fca00000000ff */
[----:B------:R-:W-:-:S07]  /*70c0*/  IMAD R13, R14, R117, RZ ;  /* 0x000000750e0d7224 */ /* 0x000fce00078e02ff */
.L_x_181:
[----:B------:R-:W-:Y:S05]  /*70d0*/  BSYNC B1 ;  /* 0x0000000000017941 */ /* 0x000fea0003800000 */
.L_x_180:
        /* <DEDUP_REMOVED lines=13> */
.L_x_183:
[----:B------:R-:W-:Y:S05]  /*71b0*/  BSYNC B1 ;  /* 0x0000000000017941 */ /* 0x000fea0003800000 */
.L_x_182:
[----:B---3--:R-:W-:Y:S01]  /*71c0*/  @!P3 IMAD R15, R34, R116, R13 ;  /* 0x00000074220fb224 */ /* 0x008fe200078e020d */
[----:B------:R-:W-:Y:S04]  /*71d0*/  BSSY B1, `(.L_x_184) ;  /* 0x0000006000017945 */ /* 0x000fe80003800000 */
[----:B------:R3:W-:Y:S01]  /*71e0*/  @!P3 STG.E.U8 desc[UR50][R6.64+0x90], R15 ;  /* 0x0000900f0600b986 */ /* 0x0007e2000c101132 */
[----:B------:R-:W-:Y:S05]  /*71f0*/  @P2 BRA `(.L_x_185) ;  /* 0x00000000000c2947 */ /* 0x000fea0003800000 */
[----:B------:R-:W5:Y:S02]  /*7200*/  LDG.E.U8 R124, desc[UR50][R10.64+0x91] ;  /* 0x000091320a7c7981 */ /* 0x000f64000c1e1100 */
[----:B-----5:R-:W-:-:S05]  /*7210*/  PRMT R14, R124, 0x8880, RZ ;  /* 0x000088807c0e7816 */ /* 0x020fca00000000ff */
[----:B------:R-:W-:-:S07]  /*7220*/  IMAD R13, R14, R117, RZ ;  /* 0x000000750e0d7224 */ /* 0x000fce00078e02ff */
.L_x_185:
[----:B------:R-:W-:Y:S05]  /*7230*/  BSYNC B1 ;  /* 0x0000000000017941 */ /* 0x000fea0003800000 */
.L_x_184:
[----:B------:R-:W-:Y:S01]  /*7240*/  @!P2 IMAD R35, R35, R116, R13 ;  /* 0x000000742323a224 */ /* 0x000fe200078e020d */
[----:B------:R-:W-:Y:S04]  /*7250*/  BSSY B1, `(.L_x_186) ;  /* 0x0000006000017945 */ /* 0x000fe80003800000 */
[----:B------:R0:W-:Y:S01]  /*7260*/  @!P2 STG.E.U8 desc[UR50][R6.64+0x91], R35 ;  /* 0x000091230600a986 */ /* 0x0001e2000c101132 */
[----:B------:R-:W-:Y:S05]  /*7270*/  @P0 BRA `(.L_x_187) ;  /* 0x00000000000c0947 */ /* 0x000fea0003800000 */
[----:B------:R-:W5:Y:S02]  /*7280*/  LDG.E.U8 R124, desc[UR50][R8.64+0x98] ;  /* 0x00009832087c7981 */ /* 0x000f64000c1e1100 */
[----:B-----5:R-:W-:-:S05]  /*7290*/  PRMT R14, R124, 0x8880, RZ ;  /* 0x000088807c0e7816 */ /* 0x020fca00000000ff */
[----:B------:R-:W-:-:S07]  /*72a0*/  IMAD R13, R14, R117, RZ ;  /* 0x000000750e0d7224 */ /* 0x000fce00078e02ff */
.L_x_187:
[----:B------:R-:W-:Y:S05]  /*72b0*/  BSYNC B1 ;  /* 0x0000000000017941 */ /* 0x000fea0003800000 */
.L_x_186:
[----:B---3--:R-:W-:Y:S01]  /*72c0*/  @!P0 IMAD R15, R36, R116, R13 ;  /* 0x00000074240f8224 */ /* 0x008fe200078e020d */
[----:B------:R-:W-:Y:S04]  /*72d0*/  BSSY B1, `(.L_x_188) ;  /* 0x0000006000017945 */ /* 0x000fe80003800000 */
[----:B------:R3:W-:Y:S01]  /*72e0*/  @!P0 STG.E.U8 desc[UR50][R4.64+0x98], R15 ;  /* 0x0000980f04008986 */ /* 0x0007e2000c101132 */
[----:B------:R-:W-:Y:S05]  /*72f0*/  @P5 BRA `(.L_x_189) ;  /* 0x00000000000c5947 */ /* 0x000fea0003800000 */
[----:B------:R-:W5:Y:S02]  /*7300*/  LDG.E.U8 R124, desc[UR50][R8.64+0x99] ;  /* 0x00009932087c7981 */ /* 0x000f64000c1e1100 */
[----:B-----5:R-:W-:-:S05]  /*7310*/  PRMT R14, R124, 0x8880, RZ ;  /* 0x000088807c0e7816 */ /* 0x020fca00000000ff */
[----:B------:R-:W-:-:S07]  /*7320*/  IMAD R13, R14, R117, RZ ;  /* 0x000000750e0d7224 */ /* 0x000fce00078e02ff */
.L_x_189:
[----:B------:R-:W-:Y:S05]  /*7330*/  BSYNC B1 ;  /* 0x0000000000017941 */ /* 0x000fea0003800000 */
.L_x_188:
        /* <DEDUP_REMOVED lines=13> */
.L_x_191:
[----:B------:R-:W-:Y:S05]  /*7410*/  BSYNC B1 ;  /* 0x0000000000017941 */ /* 0x000fea0003800000 */
.L_x_190:
[----:B---3--:R-:W-:Y:S01]  /*7420*/  @!P4 IMAD R15, R38, R116, R13 ;  /* 0x00000074260fc224 */ /* 0x008fe200078e020d */
[----:B------:R-:W-:Y:S04]  /*7430*/  BSSY B1, `(.L_x_192) ;  /* 0x0000006000017945 */ /* 0x000fe80003800000 */
[----:B------:R3:W-:Y:S01]  /*7440*/  @!P4 STG.E.U8 desc[UR50][R6.64+0x98], R15 ;  /* 0x0000980f0600c986 */ /* 0x0007e2000c101132 */
[----:B------:R-:W-:Y:S05]  /*7450*/  @P1 BRA `(.L_x_193) ;  /* 0x00000000000c1947 */ /* 0x000fea0003800000 */
[----:B------:R-:W5:Y:S02]  /*7460*/  LDG.E.U8 R124, desc[UR50][R10.64+0x99] ;  /* 0x000099320a7c7981 */ /* 0x000f64000c1e1100 */
[----:B-----5:R-:W-:-:S05]  /*7470*/  PRMT R14, R124, 0x8880, RZ ;  /* 0x000088807c0e7816 */ /* 0x020fca00000000ff */
[----:B------:R-:W-:-:S07]  /*7480*/  IMAD R13, R14, R117, RZ ;  /* 0x000000750e0d7224 */ /* 0x000fce00078e02ff */
.L_x_193:
[----:B------:R-:W-:Y:S05]  /*7490*/  BSYNC B1 ;  /* 0x0000000000017941 */ /* 0x000fea0003800000 */
.L_x_192:
[----:B------:R-:W-:Y:S01]  /*74a0*/  @!P1 IMAD R39, R39, R116, R13 ;  /* 0x0000007427279224 */ /* 0x000fe200078e020d */
[----:B------:R-:W-:Y:S04]  /*74b0*/  BSSY B1, `(.L_x_194) ;  /* 0x0000006000017945 */ /* 0x000fe80003800000 */
[----:B------:R0:W-:Y:S01]  /*74c0*/  @!P1 STG.E.U8 desc[UR50][R6.64+0x99], R39 ;  /* 0x0000992706009986 */ /* 0x0001e2000c101132 */
[----:B------:R-:W-:Y:S05]  /*74d0*/  @P3 BRA `(.L_x_195) ;  /* 0x00000000000c3947 */ /* 0x000fea0003800000 */
[----:B------:R-:W5:Y:S02]  /*74e0*/  LDG.E.U8 R124, desc[UR50][R8.64+0xa0] ;  /* 0x0000a032087c7981 */ /* 0x000f64000c1e1100 */
[----:B-----5:R-:W-:-:S05]  /*74f0*/  PRMT R14, R124, 0x8880, RZ ;  /* 0x000088807c0e7816 */ /* 0x020fca00000000ff */
[----:B------:R-:W-:-:S07]  /*7500*/  IMAD R13, R14, R117, RZ ;  /* 0x000000750e0d7224 */ /* 0x000fce00078e02ff */
.L_x_195:
[----:B------:R-:W-:Y:S05]  /*7510*/  BSYNC B1 ;  /* 0x0000000000017941 */ /* 0x000fea0003800000 */
.L_x_194:
[----:B---3--:R-:W-:Y:S01]  /*7520*/  @!P3 IMAD R15, R24, R116, R13 ;  /* 0x00000074180fb224 */ /* 0x008fe200078e020d */
[----:B------:R-:W-:Y:S04]  /*7530*/  BSSY B1, `(.L_x_196) ;  /* 0x0000006000017945 */ /* 0x000fe80003800000 */
[----:B------:R3:W-:Y:S01]  /*7540*/  @!P3 STG.E.U8 desc[UR50][R4.64+0xa0], R15 ;  /* 0x0000a00f0400b986 */ /* 0x0007e2000c101132 */
[----:B------:R-:W-:Y:S05]  /*7550*/  @P5 BRA `(.L_x_197) ;  /* 0x00000000000c5947 */ /* 0x000fea0003800000 */
[----:B------:R-:W5:Y:S02]  /*7560*/  LDG.E.U8 R124, desc[UR50][R8.64+0xa1] ;  /* 0x0000a132087c7981 */ /* 0x000f64000c1e1100 */
[----:B-----5:R-:W-:-:S05]  /*7570*/  PRMT R14, R124, 0x8880, RZ ;  /* 0x000088807c0e7816 */ /* 0x020fca00000000ff */
[----:B------:R-:W-:-:S07]  /*7580*/  IMAD R13, R14, R117, RZ ;  /* 0x000000750e0d7224 */ /* 0x000fce00078e02ff */
.L_x_197:
[----:B------:R-:W-:Y:S05]  /*7590*/  BSYNC B1 ;  /* 0x0000000000017941 */ /* 0x000fea0003800000 */
.L_x_196:
        /* <DEDUP_REMOVED lines=9> */
[----:B------:R-:W-:Y:S01]  /*7630*/  ISETP.LT.OR P3, PT, R3, 0x9, !P3 ;  /* 0x000000090300780c */ /* 0x000fe20005f61670 */
[----:B------:R-:W-:-:S12]  /*7640*/  @P2 BRA `(.L_x_199) ;  /* 0x00000000000c2947 */ /* 0x000fd80003800000 */
[----:B------:R-:W5:Y:S02]  /*7650*/  LDG.E.U8 R124, desc[UR50][R10.64+0xa0] ;  /* 0x0000a0320a7c7981 */ /* 0x000f64000c1e1100 */
[----:B-----5:R-:W-:-:S05]  /*7660*/  PRMT R12, R124, 0x8880, RZ ;  /* 0x000088807c0c7816 */ /* 0x020fca00000000ff */
[----:B------:R-:W-:-:S07]  /*7670*/  IMAD R13, R12, R117, RZ ;  /* 0x000000750c0d7224 */ /* 0x000fce00078e02ff */
.L_x_199:
[----:B------:R-:W-:Y:S05]  /*7680*/  BSYNC B1 ;  /* 0x0000000000017941 */ /* 0x000fea0003800000 */
.L_x_198:
[----:B---3--:R-:W-:Y:S01]  /*7690*/  @!P2 IMAD R15, R26, R116, R13 ;  /* 0x000000741a0fa224 */ /* 0x008fe200078e020d */
[----:B------:R-:W-:Y:S04]  /*76a0*/  BSSY B1, `(.L_x_200) ;  /* 0x0000006000017945 */ /* 0x000fe80003800000 */
[----:B------:R3:W-:Y:S01]  /*76b0*/  @!P2 STG.E.U8 desc[UR50][R6.64+0xa0], R15 ;  /* 0x0000a00f0600a986 */ /* 0x0007e2000c101132 */
[----:B------:R-:W-:Y:S05]  /*76c0*/  @P0 BRA `(.L_x_201) ;  /* 0x00000000000c0947 */ /* 0x000fea0003800000 */
[----:B------:R-:W5:Y:S02]  /*76d0*/  LDG.E.U8 R124, desc[UR50][R10.64+0xa1] ;  /* 0x0000a1320a7c7981 */ /* 0x000f64000c1e1100 */
[----:B-----5:R-:W-:-:S05]  /*76e0*/  PRMT R12, R124, 0x8880, RZ ;  /* 0x000088807c0c7816 */ /* 0x020fca00000000ff */
[----:B------:R-:W-:-:S07]  /*76f0*/  IMAD R13, R12, R117, RZ ;  /* 0x000000750c0d7224 */ /* 0x000fce00078e02ff */
.L_x_201:
[----:B------:R-:W-:Y:S05]  /*7700*/  BSYNC B1 ;  /* 0x0000000000017941 */ /* 0x000fea0003800000 */
.L_x_200:
[----:B------:R-:W-:Y:S01]  /*7710*/  @!P0 IMAD R27, R27, R116, R13 ;  /* 0x000000741b1b8224 */ /* 0x000fe200078e020d */
[----:B------:R-:W-:Y:S04]  /*7720*/  BSSY B1, `(.L_x_202) ;  /* 0x0000006000017945 */ /* 0x000fe80003800000 */
[----:B------:R0:W-:Y:S01]  /*7730*/  @!P0 STG.E.U8 desc[UR50][R6.64+0xa1], R27 ;  /* 0x0000a11b06008986 */ /* 0x0001e2000c101132 */
[----:B------:R-:W-:Y:S05]  /*7740*/  @P5 BRA `(.L_x_203) ;  /* 0x00000000000c5947 */ /* 0x000fea0003800000 */
[----:B------:R-:W5:Y:S02]  /*7750*/  LDG.E.U8 R124, desc[UR50][R8.64+0xa8] ;  /* 0x0000a832087c7981 */ /* 0x000f64000c1e1100 */
[----:B-----5:R-:W-:-:S05]  /*7760*/  PRMT R12, R124, 0x8880, RZ ;  /* 0x000088807c0c7816 */ /* 0x020fca00000000ff */
[----:B------:R-:W-:-:S07]  /*7770*/  IMAD R13, R12, R117, RZ ;  /* 0x000000750c0d7224 */ /* 0x000fce00078e02ff */
.L_x_203:
[----:B------:R-:W-:Y:S05]  /*7780*/  BSYNC B1 ;  /* 0x0000000000017941 */ /* 0x000fea0003800000 */
.L_x_202:
[----:B---3--:R-:W-:Y:S01]  /*7790*/  @!P5 IMAD R15, R28, R116, R13 ;  /* 0x000000741c0fd224 */ /* 0x008fe200078e020d */
[----:B------:R-:W-:Y:S04]  /*77a0*/  BSSY B1, `(.L_x_204) ;  /* 0x0000006000017945 */ /* 0x000fe80003800000 */
[----:B------:R3:W-:Y:S01]  /*77b0*/  @!P5 STG.E.U8 desc[UR50][R4.64+0xa8], R15 ;  /* 0x0000a80f0400d986 */ /* 0x0007e2000c101132 */
[----:B------:R-:W-:Y:S05]  /*77c0*/  @P4 BRA `(.L_x_205) ;  /* 0x00000000000c4947 */ /* 0x000fea0003800000 */
[----:B------:R-:W5:Y:S02]  /*77d0*/  LDG.E.U8 R124, desc[UR50][R8.64+0xa9] ;  /* 0x0000a932087c7981 */ /* 0x000f64000c1e1100 */
[----:B-----5:R-:W-:-:S05]  /*77e0*/  PRMT R12, R124, 0x8880, RZ ;  /* 0x000088807c0c7816 */ /* 0x020fca00000000ff */
[----:B------:R-:W-:-:S07]  /*77f0*/  IMAD R13, R12, R117, RZ ;  /* 0x000000750c0d7224 */ /* 0x000fce00078e02ff */
.L_x_205:
[----:B------:R-:W-:Y:S05]  /*7800*/  BSYNC B1 ;  /* 0x0000000000017941 */ /* 0x000fea0003800000 */
.L_x_204:
[----:B------:R-:W-:Y:S01]  /*7810*/  @!P4 IMAD R29, R29, R116, R13 ;  /* 0x000000741d1dc224 */ /* 0x000fe200078e020d */
[----:B------:R-:W-:Y:S04]  /*7820*/  BSSY B1, `(.L_x_206) ;  /* 0x0000006000017945 */ /* 0x000fe80003800000 */
[----:B------:R0:W-:Y:S01]  /*7830*/  @!P4 STG.E.U8 desc[UR50][R4.64+0xa9], R29 ;  /* 0x0000a91d0400c986 */ /* 0x0001e2000c101132 */
[----:B------:R-:W-:Y:S05]  /*7840*/  @P3 BRA `(.L_x_207) ;  /* 0x00000000000c3947 */ /* 0x000fea0003800000 */
[----:B------:R-:W0:Y:S02]  /*7850*/  LDG.E.U8 R124, desc[UR50][R10.64+0xa8] ;  /* 0x0000a8320a7c7981 */ /* 0x000e24000c1e1100 */
[----:B0123--:R-:W-:-:S05]  /*7860*/  PRMT R4, R124, 0x8880, RZ ;  /* 0x000088807c047816 */ /* 0x00ffca00000000ff */
[----:B------:R-:W-:-:S07]  /*7870*/  IMAD R13, R4, R117, RZ ;  /* 0x00000075040d7224 */ /* 0x000fce00078e02ff */
.L_x_207:
[----:B------:R-:W-:Y:S05]  /*7880*/  BSYNC B1 ;  /* 0x0000000000017941 */ /* 0x000fea0003800000 */
.L_x_206:
[----:B0123--:R-:W-:Y:S01]  /*7890*/  @!P3 IMAD R5, R30, R116, R13 ;  /* 0x000000741e05b224 */ /* 0x00ffe200078e020d */
[----:B------:R-:W-:Y:S01]  /*78a0*/  ISETP.LT.OR P1, PT, R3, 0x9, !P1 ;  /* 0x000000090300780c */ /* 0x000fe20004f21670 */
[----:B------:R-:W-:Y:S03]  /*78b0*/  BSSY B1, `(.L_x_208) ;  /* 0x0000006000017945 */ /* 0x000fe60003800000 */
[----:B------:R0:W-:Y:S09]  /*78c0*/  @!P3 STG.E.U8 desc[UR50][R6.64+0xa8], R5 ;  /* 0x0000a8050600b986 */ /* 0x0001f2000c101132 */
[----:B------:R-:W-:Y:S05]  /*78d0*/  @P1 BRA `(.L_x_209) ;  /* 0x00000000000c1947 */ /* 0x000fea0003800000 */
[----:B------:R-:W2:Y:S02]  /*78e0*/  LDG.E.U8 R124, desc[UR50][R10.64+0xa9] ;  /* 0x0000a9320a7c7981 */ /* 0x000ea4000c1e1100 */
[----:B--2---:R-:W-:-:S05]  /*78f0*/  PRMT R4, R124, 0x8880, RZ ;  /* 0x000088807c047816 */ /* 0x004fca00000000ff */
[----:B------:R-:W-:-:S07]  /*7900*/  IMAD R13, R4, R117, RZ ;  /* 0x00000075040d7224 */ /* 0x000fce00078e02ff */
.L_x_209:
[----:B------:R-:W-:Y:S05]  /*7910*/  BSYNC B1 ;  /* 0x0000000000017941 */ /* 0x000fea0003800000 */
.L_x_208:
[----:B------:R-:W-:Y:S01]  /*7920*/  IMAD R13, R31, R116, R13 ;  /* 0x000000741f0d7224 */ /* 0x000fe200078e020d */
[----:B------:R-:W-:Y:S06]  /*7930*/  @P1 BRA `(.L_x_210) ;  /* 0x0000001000d81947 */ /* 0x000fec0003800000 */
[----:B------:R1:W-:Y:S01]  /*7940*/  STG.E.U8 desc[UR50][R6.64+0xa9], R13 ;  /* 0x0000a90d06007986 */ /* 0x0003e2000c101132 */
[----:B------:R-:W-:Y:S05]  /*7950*/  BRA `(.L_x_210) ;  /* 0x0000001000d07947 */ /* 0x000fea0003800000 */
.L_x_33:
[C---:B------:R-:W-:Y:S02]  /*7960*/  ISETP.GE.AND P1, PT, R12.reuse, 0x1, PT ;  /* 0x000000010c00780c */ /* 0x040fe40003f26270 */
[----:B------:R-:W-:Y:S02]  /*7970*/  ISETP.GE.AND P2, PT, R12, 0x2, PT ;  /* 0x000000020c00780c */ /* 0x000fe40003f46270 */
[C---:B------:R-:W-:Y:S02]  /*7980*/  ISETP.LT.OR P3, PT, R3.reuse, 0x1, !P1 ;  /* 0x000000010300780c */ /* 0x040fe40004f61670 */
[C---:B------:R-:W-:Y:S02]  /*7990*/  ISETP.LT.OR P4, PT, R3.reuse, 0x1, !P2 ;  /* 0x000000010300780c */ /* 0x040fe40005781670 */
[C---:B------:R-:W-:Y:S02]  /*79a0*/  ISETP.LT.OR P1, PT, R3.reuse, 0x9, !P1 ;  /* 0x000000090300780c */ /* 0x040fe40004f21670 */
[----:B------:R-:W-:-:S02]  /*79b0*/  ISETP.LT.OR P2, PT, R3, 0x9, !P2 ;  /* 0x000000090300780c */ /* 0x000fc40005741670 */
[C---:B------:R-:W-:Y:S02]  /*79c0*/  ISETP.GE.AND P5, PT, R12.reuse, 0x9, PT ;  /* 0x000000090c00780c */ /* 0x040fe40003fa6270 */
[----:B------:R-:W-:-:S03]  /*79d0*/  ISETP.GE.AND P0, PT, R12, 0xa, PT ;  /* 0x0000000a0c00780c */ /* 0x000fc60003f06270 */
[-C--:B------:R-:W-:Y:S02]  /*79e0*/  @!P3 IMAD R9, R104, R116.reuse, RZ ;  /* 0x000000746809b224 */ /* 0x080fe400078e02ff */
[-C--:B------:R-:W-:Y:S02]  /*79f0*/  @!P4 IMAD R105, R105, R116.reuse, RZ ;  /* 0x000000746969c224 */ /* 0x080fe400078e02ff */
[-C--:B------:R-:W-:Y:S01]  /*7a00*/  @!P1 IMAD R11, R106, R116.reuse, RZ ;  /* 0x000000746a0b9224 */ /* 0x080fe200078e02ff */
[----:B------:R0:W-:Y:S01]  /*7a10*/  @!P3 STG.E.U8 desc[UR50][R4.64], R9 ;  /* 0x000000090400b986 */ /* 0x0001e2000c101132 */
[----:B------:R-:W-:Y:S01]  /*7a20*/  ISETP.LT.OR P3, PT, R3, 0x1, !P5 ;  /* 0x000000010300780c */ /* 0x000fe20006f61670 */
[----:B------:R-:W-:Y:S02]  /*7a30*/  @!P2 IMAD R107, R107, R116, RZ ;  /* 0x000000746b6ba224 */ /* 0x000fe400078e02ff */
[----:B------:R-:W-:Y:S01]  /*7a40*/  @!P4 STG.E.U8 desc[UR50][R4.64+0x1], R105 ;  /* 0x000001690400c986 */ /* 0x000fe2000c101132 */
[----:B------:R-:W-:-:S02]  /*7a50*/  ISETP.LT.OR P4, PT, R3, 0x1, !P0 ;  /* 0x000000010300780c */ /* 0x000fc40004781670 */
[C---:B------:R-:W-:Y:S01]  /*7a60*/  ISETP.LT.OR P0, PT, R3.reuse, 0x9, !P0 ;  /* 0x000000090300780c */ /* 0x040fe20004701670 */
[----:B------:R1:W-:Y:S01]  /*7a70*/  @!P1 STG.E.U8 desc[UR50][R6.64], R11 ;  /* 0x0000000b06009986 */ /* 0x0003e2000c101132 */
[----:B------:R-:W-:Y:S02]  /*7a80*/  ISETP.LT.OR P1, PT, R3, 0x9, !P5 ;  /* 0x000000090300780c */ /* 0x000fe40006f21670 */
[C---:B------:R-:W-:Y:S01]  /*7a90*/  ISETP.GE.AND P5, PT, R12.reuse, 0x11, PT ;  /* 0x000000110c00780c */ /* 0x040fe20003fa6270 */
[----:B------:R-:W-:Y:S01]  /*7aa0*/  @!P2 STG.E.U8 desc[UR50][R6.64+0x1], R107 ;  /* 0x0000016b0600a986 */ /* 0x000fe2000c101132 */
[----:B------:R-:W-:Y:S01]  /*7ab0*/  ISETP.GE.AND P2, PT, R12, 0x12, PT ;  /* 0x000000120c00780c */ /* 0x000fe20003f46270 */
[----:B------:R-:W-:-:S04]  /*7ac0*/  @!P3 IMAD R13, R108, R116, RZ ;  /* 0x000000746c0db224 */ /* 0x000fc800078e02ff */
[-C--:B------:R-:W-:Y:S01]  /*7ad0*/  @!P4 IMAD R109, R109, R116.reuse, RZ ;  /* 0x000000746d6dc224 */ /* 0x080fe200078e02ff */
[----:B------:R-:W-:Y:S01]  /*7ae0*/  @!P3 STG.E.U8 desc[UR50][R4.64+0x8], R13 ;  /* 0x0000080d0400b986 */ /* 0x000fe2000c101132 */
[----:B------:R-:W-:Y:S01]  /*7af0*/  ISETP.LT.OR P3, PT, R3, 0x1, !P5 ;  /* 0x000000010300780c */ /* 0x000fe20006f61670 */
[-C--:B------:R-:W-:Y:S02]  /*7b00*/  @!P0 IMAD R111, R111, R116.reuse, RZ ;  /* 0x000000746f6f8224 */ /* 0x080fe400078e02ff */
[----:B------:R-:W-:Y:S01]  /*7b10*/  @!P4 STG.E.U8 desc[UR50][R4.64+0x9], R109 ;  /* 0x0000096d0400c986 */ /* 0x000fe2000c101132 */
[C---:B------:R-:W-:Y:S01]  /*7b20*/  ISETP.LT.OR P4, PT, R3.reuse, 0x1, !P2 ;  /* 0x000000010300780c */ /* 0x040fe20005781670 */
[----:B0-----:R-:W-:Y:S01]  /*7b30*/  @!P1 IMAD R9, R110, R116, RZ ;  /* 0x000000746e099224 */ /* 0x001fe200078e02ff */
[----:B------:R-:W-:Y:S01]  /*7b40*/  ISETP.LT.OR P2, PT, R3, 0x9, !P2 ;  /* 0x000000090300780c */ /* 0x000fe20005741670 */
[----:B------:R-:W-:Y:S01]  /*7b50*/  @!P0 STG.E.U8 desc[UR50][R6.64+0x9], R111 ;  /* 0x0000096f06008986 */ /* 0x000fe2000c101132 */
[----:B------:R-:W-:-:S03]  /*7b60*/  ISETP.GE.AND P0, PT, R12, 0x1a, PT ;  /* 0x0000001a0c00780c */ /* 0x000fc60003f06270 */
[----:B------:R0:W-:Y:S01]  /*7b70*/  @!P1 STG.E.U8 desc[UR50][R6.64+0x8], R9 ;  /* 0x0000080906009986 */ /* 0x0001e2000c101132 */
[----:B------:R-:W-:Y:S01]  /*7b80*/  ISETP.LT.OR P1, PT, R3, 0x9, !P5 ;  /* 0x000000090300780c */ /* 0x000fe20006f21670 */
[----:B-1----:R-:W-:Y:S01]  /*7b90*/  @!P3 IMAD R11, R96, R116, RZ ;  /* 0x00000074600bb224 */ /* 0x002fe200078e02ff */
[----:B------:R-:W-:-:S03]  /*7ba0*/  ISETP.GE.AND P5, PT, R12, 0x19, PT ;  /* 0x000000190c00780c */ /* 0x000fc60003fa6270 */
[-C--:B------:R-:W-:Y:S01]  /*7bb0*/  @!P4 IMAD R97, R97, R116.reuse, RZ ;  /* 0x000000746161c224 */ /* 0x080fe200078e02ff */
[----:B------:R-:W-:Y:S01]  /*7bc0*/  @!P3 STG.E.U8 desc[UR50][R4.64+0x10], R11 ;  /* 0x0000100b0400b986 */ /* 0x000fe2000c101132 */
[----:B------:R-:W-:Y:S01]  /*7bd0*/  ISETP.LT.OR P3, PT, R3, 0x1, !P5 ;  /* 0x000000010300780c */ /* 0x000fe20006f61670 */
[-C--:B------:R-:W-:Y:S02]  /*7be0*/  @!P2 IMAD R99, R99, R116.reuse, RZ ;  /* 0x000000746363a224 */ /* 0x080fe400078e02ff */
[----:B------:R-:W-:Y:S01]  /*7bf0*/  @!P4 STG.E.U8 desc[UR50][R4.64+0x11], R97 ;  /* 0x000011610400c986 */ /* 0x000fe2000c101132 */
[C---:B------:R-:W-:Y:S02]  /*7c00*/  ISETP.LT.OR P4, PT, R3.reuse, 0x1, !P0 ;  /* 0x000000010300780c */ /* 0x040fe40004781670 */
[----:B0-----:R-:W-:Y:S01]  /*7c10*/  @!P1 IMAD R9, R98, R116, RZ ;  /* 0x0000007462099224 */ /* 0x001fe200078e02ff */
[----:B------:R-:W-:Y:S01]  /*7c20*/  @!P2 STG.E.U8 desc[UR50][R6.64+0x11], R99 ;  /* 0x000011630600a986 */ /* 0x000fe2000c101132 */
[----:B------:R-:W-:-:S02]  /*7c30*/  ISETP.LT.OR P0, PT, R3, 0x9, !P0 ;  /* 0x000000090300780c */ /* 0x000fc40004701670 */
[----:B------:R-:W-:Y:S01]  /*7c40*/  ISETP.GE.AND P2, PT, R12, 0x22, PT ;  /* 0x000000220c00780c */ /* 0x000fe20003f46270 */
[----:B------:R0:W-:Y:S01]  /*7c50*/  @!P1 STG.E.U8 desc[UR50][R6.64+0x10], R9 ;  /* 0x0000100906009986 */ /* 0x0001e2000c101132 */
[----:B------:R-:W-:Y:S01]  /*7c60*/  ISETP.LT.OR P1, PT, R3, 0x9, !P5 ;  /* 0x000000090300780c */ /* 0x000fe20006f21670 */
[----:B------:R-:W-:Y:S01]  /*7c70*/  @!P3 IMAD R13, R100, R116, RZ ;  /* 0x00000074640db224 */ /* 0x000fe200078e02ff */
[----:B------:R-:W-:-:S03]  /*7c80*/  ISETP.GE.AND P5, PT, R12, 0x21, PT ;  /* 0x000000210c00780c */ /* 0x000fc60003fa6270 */
[-C--:B------:R-:W-:Y:S01]  /*7c90*/  @!P4 IMAD R101, R101, R116.reuse, RZ ;  /* 0x000000746565c224 */ /* 0x080fe200078e02ff */
[----:B------:R-:W-:Y:S01]  /*7ca0*/  @!P3 STG.E.U8 desc[UR50][R4.64+0x18], R13 ;  /* 0x0000180d0400b986 */ /* 0x000fe2000c101132 */
[----:B------:R-:W-:Y:S02]  /*7cb0*/  ISETP.LT.OR P3, PT, R3, 0x1, !P5 ;  /* 0x000000010300780c */ /* 0x000fe40006f61670 */
[-C--:B------:R-:W-:Y:S01]  /*7cc0*/  @!P0 IMAD R103, R103, R116.reuse, RZ ;  /* 0x0000007467678224 */ /* 0x080fe200078e02ff */
        /* <DEDUP_REMOVED lines=87> */
[----:B------:R-:W-:Y:S01]  /*8240*/  ISETP.LT.OR P2, PT, R3, 0x9, !P2 ;  /* 0x000000090300780c */ /* 0x000fe20005741670 */
[----:B------:R-:W-:Y:S01]  /*8250*/  @!P0 STG.E.U8 desc[UR50][R6.64+0x49], R79 ;  /* 0x0000494f06008986 */ /* 0x000fe2000c101132 */
[----:B------:R-:W-:-:S03]  /*8260*/  ISETP.GE.AND P0, PT, R12, 0x5a, PT ;  /* 0x0000005a0c00780c */ /* 0x000fc60003f06270 */
[----:B------:R0:W-:Y:S01]  /*8270*/  @!P1 STG.E.U8 desc[UR50][R6.64+0x48], R9 ;  /* 0x0000480906009986 */ /* 0x0001e2000c101132 */
[-C--:B------:R-:W-:Y:S01]  /*8280*/  @!P3 IMAD R11, R64, R116.reuse, RZ ;  /* 0x00000074400bb224 */ /* 0x080fe200078e02ff */
[----:B------:R-:W-:Y:S02]  /*8290*/  ISETP.LT.OR P1, PT, R3, 0x9, !P5 ;  /* 0x000000090300780c */ /* 0x000fe40006f21670 */
[----:B------:R-:W-:Y:S01]  /*82a0*/  ISETP.GE.AND P5, PT, R12, 0x59, PT ;  /* 0x000000590c00780c */ /* 0x000fe20003fa6270 */
[-C--:B------:R-:W-:Y:S01]  /*82b0*/  @!P4 IMAD R65, R65, R116.reuse, RZ ;  /* 0x000000744141c224 */ /* 0x080fe200078e02ff */
[----:B------:R-:W-:Y:S02]  /*82c0*/  @!P3 STG.E.U8 desc[UR50][R4.64+0x50], R11 ;  /* 0x0000500b0400b986 */ /* 0x000fe4000c101132 */
[----:B------:R-:W-:Y:S01]  /*82d0*/  ISETP.LT.OR P3, PT, R3, 0x1, !P5 ;  /* 0x000000010300780c */ /* 0x000fe20006f61670 */
[----:B------:R-:W-:Y:S01]  /*82e0*/  @!P2 IMAD R67, R67, R116, RZ ;  /* 0x000000744343a224 */ /* 0x000fe200078e02ff */
[----:B------:R-:W-:Y:S01]  /*82f0*/  @!P4 STG.E.U8 desc[UR50][R4.64+0x51], R65 ;  /* 0x000051410400c986 */ /* 0x000fe2000c101132 */
[----:B------:R-:W-:-:S02]  /*8300*/  ISETP.LT.OR P4, PT, R3, 0x1, !P0 ;  /* 0x000000010300780c */ /* 0x000fc40004781670 */
[C---:B------:R-:W-:Y:S01]  /*8310*/  ISETP.LT.OR P0, PT, R3.reuse, 0x9, !P0 ;  /* 0x000000090300780c */ /* 0x040fe20004701670 */
[----:B------:R-:W-:Y:S01]  /*8320*/  @!P2 STG.E.U8 desc[UR50][R6.64+0x51], R67 ;  /* 0x000051430600a986 */ /* 0x000fe2000c101132 */
[-C--:B0-----:R-:W-:Y:S01]  /*8330*/  @!P1 IMAD R9, R66, R116.reuse, RZ ;  /* 0x0000007442099224 */ /* 0x081fe200078e02ff */
[----:B------:R-:W-:Y:S02]  /*8340*/  ISETP.LT.OR P2, PT, R3, 0x9, !P5 ;  /* 0x000000090300780c */ /* 0x000fe40006f41670 */
[----:B------:R-:W-:Y:S02]  /*8350*/  ISETP.GE.AND P5, PT, R12, 0x62, PT ;  /* 0x000000620c00780c */ /* 0x000fe40003fa6270 */
[----:B------:R0:W-:Y:S01]  /*8360*/  @!P1 STG.E.U8 desc[UR50][R6.64+0x50], R9 ;  /* 0x0000500906009986 */ /* 0x0001e2000c101132 */
[-C--:B------:R-:W-:Y:S01]  /*8370*/  @!P3 IMAD R13, R68, R116.reuse, RZ ;  /* 0x00000074440db224 */ /* 0x080fe200078e02ff */
[----:B------:R-:W-:Y:S02]  /*8380*/  ISETP.GE.AND P1, PT, R12, 0x61, PT ;  /* 0x000000610c00780c */ /* 0x000fe40003f26270 */
[----:B------:R-:W-:-:S02]  /*8390*/  @!P4 IMAD R69, R69, R116, RZ ;  /* 0x000000744545c224 */ /* 0x000fc400078e02ff */
[----:B------:R-:W-:Y:S01]  /*83a0*/  @!P3 STG.E.U8 desc[UR50][R4.64+0x58], R13 ;  /* 0x0000580d0400b986 */ /* 0x000fe2000c101132 */
[----:B------:R-:W-:Y:S01]  /*83b0*/  ISETP.LT.OR P3, PT, R3, 0x1, !P1 ;  /* 0x000000010300780c */ /* 0x000fe20004f61670 */
[-C--:B------:R-:W-:Y:S01]  /*83c0*/  @!P0 IMAD R71, R71, R116.reuse, RZ ;  /* 0x0000007447478224 */ /* 0x080fe200078e02ff */
[C---:B------:R-:W-:Y:S01]  /*83d0*/  ISETP.LT.OR P1, PT, R3.reuse, 0x9, !P1 ;  /* 0x000000090300780c */ /* 0x040fe20004f21670 */
[----:B------:R-:W-:Y:S01]  /*83e0*/  @!P4 STG.E.U8 desc[UR50][R4.64+0x59], R69 ;  /* 0x000059450400c986 */ /* 0x000fe2000c101132 */
[C---:B------:R-:W-:Y:S01]  /*83f0*/  ISETP.LT.OR P4, PT, R3.reuse, 0x1, !P5 ;  /* 0x000000010300780c */ /* 0x040fe20006f81670 */
[----:B0-----:R-:W-:Y:S01]  /*8400*/  @!P2 IMAD R9, R70, R116, RZ ;  /* 0x000000744609a224 */ /* 0x001fe200078e02ff */
[----:B------:R-:W-:Y:S01]  /*8410*/  ISETP.LT.OR P5, PT, R3, 0x9, !P5 ;  /* 0x000000090300780c */ /* 0x000fe20006fa1670 */
[----:B------:R-:W-:Y:S01]  /*8420*/  @!P0 STG.E.U8 desc[UR50][R6.64+0x59], R71 ;  /* 0x0000594706008986 */ /* 0x000fe2000c101132 */
[----:B------:R-:W-:-:S03]  /*8430*/  ISETP.GE.AND P0, PT, R12, 0x6a, PT ;  /* 0x0000006a0c00780c */ /* 0x000fc60003f06270 */
[----:B------:R0:W-:Y:S01]  /*8440*/  @!P2 STG.E.U8 desc[UR50][R6.64+0x58], R9 ;  /* 0x000058090600a986 */ /* 0x0001e2000c101132 */
[----:B------:R-:W-:Y:S01]  /*8450*/  ISETP.GE.AND P2, PT, R12, 0x69, PT ;  /* 0x000000690c00780c */ /* 0x000fe20003f46270 */
[----:B------:R-:W-:-:S04]  /*8460*/  @!P3 IMAD R11, R56, R116, RZ ;  /* 0x00000074380bb224 */ /* 0x000fc800078e02ff */
[-C--:B------:R-:W-:Y:S01]  /*8470*/  @!P4 IMAD R57, R57, R116.reuse, RZ ;  /* 0x000000743939c224 */ /* 0x080fe200078e02ff */
[----:B------:R-:W-:Y:S01]  /*8480*/  @!P3 STG.E.U8 desc[UR50][R4.64+0x60], R11 ;  /* 0x0000600b0400b986 */ /* 0x000fe2000c101132 */
[----:B------:R-:W-:Y:S01]  /*8490*/  ISETP.LT.OR P3, PT, R3, 0x1, !P2 ;  /* 0x000000010300780c */ /* 0x000fe20005761670 */
[-C--:B------:R-:W-:Y:S01]  /*84a0*/  @!P5 IMAD R59, R59, R116.reuse, RZ ;  /* 0x000000743b3bd224 */ /* 0x080fe200078e02ff */
[C---:B------:R-:W-:Y:S01]  /*84b0*/  ISETP.LT.OR P2, PT, R3.reuse, 0x9, !P2 ;  /* 0x000000090300780c */ /* 0x040fe20005741670 */
[----:B------:R-:W-:Y:S01]  /*84c0*/  @!P4 STG.E.U8 desc[UR50][R4.64+0x61], R57 ;  /* 0x000061390400c986 */ /* 0x000fe2000c101132 */
[C---:B------:R-:W-:Y:S01]  /*84d0*/  ISETP.LT.OR P4, PT, R3.reuse, 0x1, !P0 ;  /* 0x000000010300780c */ /* 0x040fe20004781670 */
[----:B0-----:R-:W-:Y:S02]  /*84e0*/  @!P1 IMAD R9, R58, R116, RZ ;  /* 0x000000743a099224 */ /* 0x001fe400078e02ff */
[----:B------:R-:W-:Y:S01]  /*84f0*/  @!P5 STG.E.U8 desc[UR50][R6.64+0x61], R59 ;  /* 0x0000613b0600d986 */ /* 0x000fe2000c101132 */
[----:B------:R-:W-:-:S02]  /*8500*/  ISETP.LT.OR P5, PT, R3, 0x9, !P0 ;  /* 0x000000090300780c */ /* 0x000fc400047a1670 */
[C---:B------:R-:W-:Y:S01]  /*8510*/  ISETP.GE.AND P0, PT, R12.reuse, 0x72, PT ;  /* 0x000000720c00780c */ /* 0x040fe20003f06270 */
[----:B------:R0:W-:Y:S01]  /*8520*/  @!P1 STG.E.U8 desc[UR50][R6.64+0x60], R9 ;  /* 0x0000600906009986 */ /* 0x0001e2000c101132 */
[----:B------:R-:W-:Y:S01]  /*8530*/  ISETP.GE.AND P1, PT, R12, 0x71, PT ;  /* 0x000000710c00780c */ /* 0x000fe20003f26270 */
[----:B------:R-:W-:-:S04]  /*8540*/  @!P3 IMAD R13, R60, R116, RZ ;  /* 0x000000743c0db224 */ /* 0x000fc800078e02ff */
[-C--:B------:R-:W-:Y:S01]  /*8550*/  @!P4 IMAD R61, R61, R116.reuse, RZ ;  /* 0x000000743d3dc224 */ /* 0x080fe200078e02ff */
[----:B------:R-:W-:Y:S01]  /*8560*/  @!P3 STG.E.U8 desc[UR50][R4.64+0x68], R13 ;  /* 0x0000680d0400b986 */ /* 0x000fe2000c101132 */
[----:B------:R-:W-:Y:S02]  /*8570*/  ISETP.LT.OR P3, PT, R3, 0x1, !P1 ;  /* 0x000000010300780c */ /* 0x000fe40004f61670 */
[-C--:B------:R-:W-:Y:S01]  /*8580*/  @!P5 IMAD R63, R63, R116.reuse, RZ ;  /* 0x000000743f3fd224 */ /* 0x080fe200078e02ff */
[----:B------:R-:W-:Y:S01]  /*8590*/  @!P4 STG.E.U8 desc[UR50][R4.64+0x69], R61 ;  /* 0x0000693d0400c986 */ /* 0x000fe2000c101132 */
[C---:B------:R-:W-:Y:S01]  /*85a0*/  ISETP.LT.OR P4, PT, R3.reuse, 0x1, !P0 ;  /* 0x000000010300780c */ /* 0x040fe20004781670 */
[----:B0-----:R-:W-:Y:S01]  /*85b0*/  @!P2 IMAD R9, R62, R116, RZ ;  /* 0x000000743e09a224 */ /* 0x001fe200078e02ff */
[C---:B------:R-:W-:Y:S01]  /*85c0*/  ISETP.LT.OR P1, PT, R3.reuse, 0x9, !P1 ;  /* 0x000000090300780c */ /* 0x040fe20004f21670 */
        /* <DEDUP_REMOVED lines=13> */
[----:B------:R-:W-:Y:S01]  /*86a0*/  ISETP.LT.OR P5, PT, R3, 0x9, !P5 ;  /* 0x000000090300780c */ /* 0x000fe20006fa1670 */
[----:B------:R-:W-:Y:S01]  /*86b0*/  @!P0 STG.E.U8 desc[UR50][R6.64+0x71], R51 ;  /* 0x0000713306008986 */ /* 0x000fe2000c101132 */
[----:B------:R-:W-:-:S02]  /*86c0*/  ISETP.GE.AND P0, PT, R12, 0x81, PT ;  /* 0x000000810c00780c */ /* 0x000fc40003f06270 */
[----:B------:R-:W-:Y:S01]  /*86d0*/  ISETP.LT.OR P2, PT, R3, 0x9, !P2 ;  /* 0x000000090300780c */ /* 0x000fe20005741670 */
[----:B------:R0:W-:Y:S01]  /*86e0*/  @!P1 STG.E.U8 desc[UR50][R6.64+0x70], R9 ;  /* 0x0000700906009986 */ /* 0x0001e2000c101132 */
[----:B------:R-:W-:Y:S01]  /*86f0*/  ISETP.GE.AND P1, PT, R12, 0x82, PT ;  /* 0x000000820c00780c */ /* 0x000fe20003f26270 */
[----:B------:R-:W-:-:S04]  /*8700*/  @!P3 IMAD R53, R53, R116, RZ ;  /* 0x000000743535b224 */ /* 0x000fc800078e02ff */
[-C--:B------:R-:W-:Y:S01]  /*8710*/  @!P4 IMAD R13, R52, R116.reuse, RZ ;  /* 0x00000074340dc224 */ /* 0x080fe200078e02ff */
[----:B------:R-:W-:Y:S01]  /*8720*/  @!P3 STG.E.U8 desc[UR50][R4.64+0x79], R53 ;  /* 0x000079350400b986 */ /* 0x000fe2000c101132 */
[C---:B------:R-:W-:Y:S02]  /*8730*/  ISETP.LT.OR P3, PT, R3.reuse, 0x1, !P0 ;  /* 0x000000010300780c */ /* 0x040fe40004761670 */
[C---:B------:R-:W-:Y:S01]  /*8740*/  ISETP.LT.OR P0, PT, R3.reuse, 0x9, !P0 ;  /* 0x000000090300780c */ /* 0x040fe20004701670 */
[----:B------:R-:W-:Y:S01]  /*8750*/  @!P4 STG.E.U8 desc[UR50][R4.64+0x78], R13 ;  /* 0x0000780d0400c986 */ /* 0x000fe2000c101132 */
[C---:B------:R-:W-:Y:S01]  /*8760*/  ISETP.LT.OR P4, PT, R3.reuse, 0x1, !P1 ;  /* 0x000000010300780c */ /* 0x040fe20004f81670 */
[-C--:B0-----:R-:W-:Y:S01]  /*8770*/  @!P5 IMAD R9, R54, R116.reuse, RZ ;  /* 0x000000743609d224 */ /* 0x081fe200078e02ff */
[----:B------:R-:W-:Y:S01]  /*8780*/  ISETP.LT.OR P1, PT, R3, 0x9, !P1 ;  /* 0x000000090300780c */ /* 0x000fe20004f21670 */
[----:B------:R-:W-:-:S03]  /*8790*/  @!P2 IMAD R55, R55, R116, RZ ;  /* 0x000000743737a224 */ /* 0x000fc600078e02ff */
[----:B------:R0:W-:Y:S01]  /*87a0*/  @!P5 STG.E.U8 desc[UR50][R6.64+0x78], R9 ;  /* 0x000078090600d986 */ /* 0x0001e2000c101132 */
[----:B------:R-:W-:Y:S02]  /*87b0*/  ISETP.GE.AND P5, PT, R12, 0x89, PT ;  /* 0x000000890c00780c */ /* 0x000fe40003fa6270 */
[-C--:B------:R-:W-:Y:S01]  /*87c0*/  @!P3 IMAD R11, R40, R116.reuse, RZ ;  /* 0x00000074280bb224 */ /* 0x080fe200078e02ff */
[----:B------:R-:W-:Y:S01]  /*87d0*/  @!P2 STG.E.U8 desc[UR50][R6.64+0x79], R55 ;  /* 0x000079370600a986 */ /* 0x000fe2000c101132 */
[----:B------:R-:W-:Y:S02]  /*87e0*/  ISETP.GE.AND P2, PT, R12, 0x8a, PT ;  /* 0x0000008a0c00780c */ /* 0x000fe40003f46270 */
[-C--:B------:R-:W-:Y:S01]  /*87f0*/  @!P4 IMAD R41, R41, R116.reuse, RZ ;  /* 0x000000742929c224 */ /* 0x080fe200078e02ff */
        /* <DEDUP_REMOVED lines=56> */
[----:B------:R1:W-:Y:S01]  /*8b80*/  @!P3 STG.E.U8 desc[UR50][R4.64+0xa0], R11 ;  /* 0x0000a00b0400b986 */ /* 0x0003e2000c101132 */
[----:B------:R-:W-:Y:S01]  /*8b90*/  ISETP.LT.OR P3, PT, R3, 0x1, !P5 ;  /* 0x000000010300780c */ /* 0x000fe20006f61670 */
[-C--:B------:R-:W-:Y:S01]  /*8ba0*/  @!P0 IMAD R27, R27, R116.reuse, RZ ;  /* 0x000000741b1b8224 */ /* 0x080fe200078e02ff */
[C---:B------:R-:W-:Y:S01]  /*8bb0*/  ISETP.LT.OR P5, PT, R3.reuse, 0x9, !P5 ;  /* 0x000000090300780c */ /* 0x040fe20006fa1670 */
[----:B------:R2:W-:Y:S01]  /*8bc0*/  @!P4 STG.E.U8 desc[UR50][R4.64+0xa1], R25 ;  /* 0x0000a1190400c986 */ /* 0x0005e2000c101132 */
[C---:B------:R-:W-:Y:S02]  /*8bd0*/  ISETP.LT.OR P4, PT, R3.reuse, 0x1, !P2 ;  /* 0x000000010300780c */ /* 0x040fe40005781670 */
[----:B------:R-:W-:Y:S01]  /*8be0*/  ISETP.LT.OR P2, PT, R3, 0x9, !P2 ;  /* 0x000000090300780c */ /* 0x000fe20005741670 */
[-C--:B------:R-:W-:Y:S01]  /*8bf0*/  @!P1 IMAD R3, R26, R116.reuse, RZ ;  /* 0x000000741a039224 */ /* 0x080fe200078e02ff */
[----:B------:R2:W-:Y:S04]  /*8c00*/  @!P0 STG.E.U8 desc[UR50][R6.64+0xa1], R27 ;  /* 0x0000a11b06008986 */ /* 0x0005e8000c101132 */
[----:B------:R2:W-:Y:S01]  /*8c10*/  @!P1 STG.E.U8 desc[UR50][R6.64+0xa0], R3 ;  /* 0x0000a00306009986 */ /* 0x0005e2000c101132 */
[----:B0-----:R-:W-:-:S02]  /*8c20*/  @!P3 IMAD R9, R28, R116, RZ ;  /* 0x000000741c09b224 */ /* 0x001fc400078e02ff */
[-C--:B-1----:R-:W-:Y:S02]  /*8c30*/  @!P5 IMAD R11, R30, R116.reuse, RZ ;  /* 0x000000741e0bd224 */ /* 0x082fe400078e02ff */
[-C--:B------:R-:W-:Y:S01]  /*8c40*/  @!P4 IMAD R29, R29, R116.reuse, RZ ;  /* 0x000000741d1dc224 */ /* 0x080fe200078e02ff */
[----:B------:R2:W-:Y:S01]  /*8c50*/  @!P3 STG.E.U8 desc[UR50][R4.64+0xa8], R9 ;  /* 0x0000a8090400b986 */ /* 0x0005e2000c101132 */
[----:B------:R-:W-:-:S03]  /*8c60*/  @!P2 IMAD R31, R31, R116, RZ ;  /* 0x000000741f1fa224 */ /* 0x000fc600078e02ff */
[----:B------:R2:W-:Y:S04]  /*8c70*/  @!P4 STG.E.U8 desc[UR50][R4.64+0xa9], R29 ;  /* 0x0000a91d0400c986 */ /* 0x0005e8000c101132 */
[----:B------:R2:W-:Y:S04]  /*8c80*/  @!P5 STG.E.U8 desc[UR50][R6.64+0xa8], R11 ;  /* 0x0000a80b0600d986 */ /* 0x0005e8000c101132 */
[----:B------:R2:W-:Y:S02]  /*8c90*/  @!P2 STG.E.U8 desc[UR50][R6.64+0xa9], R31 ;  /* 0x0000a91f0600a986 */ /* 0x0005e4000c101132 */
.L_x_210:
[----:B------:R-:W-:Y:S05]  /*8ca0*/  BSYNC B0 ;  /* 0x0000000000007941 */ /* 0x000fea0003800000 */
.L_x_32:
[----:B------:R-:W-:Y:S01]  /*8cb0*/  IADD3 R16, P0, R16, UR46, RZ ;  /* 0x0000002e10107c10 */ /* 0x000fe2000ff1e0ff */
[----:B------:R-:W-:Y:S01]  /*8cc0*/  ULDC.64 UR4, c[0x0][0x650] ;  /* 0x0001940000047ab9 */ /* 0x000fe20000000a00 */
[----:B--2---:R-:W-:Y:S01]  /*8cd0*/  PRMT R3, RZ, 0x7610, R3 ;  /* 0x00007610ff037816 */ /* 0x004fe20000000003 */
[----:B------:R-:W-:Y:S01]  /*8ce0*/  IMAD.MOV.U32 R114, RZ, RZ, -0x1 ;  /* 0xffffffffff727424 */ /* 0x000fe200078e00ff */
[----:B------:R-:W-:Y:S01]  /*8cf0*/  IADD3.X R17, R17, UR38, RZ, P0, !PT ;  /* 0x0000002611117c10 */ /* 0x000fe200087fe4ff */
[----:B------:R-:W-:Y:S01]  /*8d00*/  IMAD.MOV.U32 R23, RZ, RZ, -0x1 ;  /* 0xffffffffff177424 */ /* 0x000fe200078e00ff */
[----:B------:R-:W-:-:S04]  /*8d10*/  ISETP.GE.U32.AND P0, PT, R16, UR4, PT ;  /* 0x0000000410007c0c */ /* 0x000fc8000bf06070 */
[----:B------:R-:W-:-:S13]  /*8d20*/  ISETP.GE.U32.AND.EX P0, PT, R17, UR5, PT, P0 ;  /* 0x0000000511007c0c */ /* 0x000fda000bf06100 */
[----:B------:R-:W-:Y:S05]  /*8d30*/  @P0 BRA `(.L_x_211) ;  /* 0x0000000400500947 */ /* 0x000fea0003800000 */
[----:B------:R-:W2:Y:S01]  /*8d40*/  LDC.64 R10, c[0x0][0x628] ;  /* 0x00018a00ff0a7b82 */ /* 0x000ea20000000a00 */
[----:B------:R-:W3:Y:S01]  /*8d50*/  S2R R12, SR_CTAID.X ;  /* 0x00000000000c7919 */ /* 0x000ee20000002500 */
[----:B------:R-:W-:Y:S02]  /*8d60*/  IMAD.MOV.U32 R8, RZ, RZ, R16 ;  /* 0x000000ffff087224 */ /* 0x000fe400078e0010 */
[----:B------:R-:W-:Y:S01]  /*8d70*/  IMAD.MOV.U32 R9, RZ, RZ, R17 ;  /* 0x000000ffff097224 */ /* 0x000fe200078e0011 */
[----:B------:R-:W0:Y:S03]  /*8d80*/  S2R R20, SR_CTAID.Y ;  /* 0x0000000000147919 */ /* 0x000e260000002600 */
[----:B------:R-:W0:Y:S08]  /*8d90*/  LDC R0, c[0x0][0x630] ;  /* 0x00018c00ff007b82 */ /* 0x000e300000000800 */
[----:B------:R-:W0:Y:S01]  /*8da0*/  LDC.64 R14, c[0x0][0x620] ;  /* 0x00018800ff0e7b82 */ /* 0x000e220000000a00 */
[----:B--2---:R-:W-:-:S04]  /*8db0*/  ISETP.NE.U32.AND P0, PT, R10, RZ, PT ;  /* 0x000000ff0a00720c */ /* 0x004fc80003f05070 */
[----:B------:R-:W-:-:S13]  /*8dc0*/  ISETP.NE.AND.EX P0, PT, R11, RZ, PT, P0 ;  /* 0x000000ff0b00720c */ /* 0x000fda0003f05300 */
[----:B0--3--:R-:W-:Y:S05]  /*8dd0*/  @!P0 BRA `(.L_x_212) ;  /* 0x0000000000288947 */ /* 0x009fea0003800000 */
[----:B------:R-:W0:Y:S02]  /*8de0*/  LDC R3, c[0x0][0x634] ;  /* 0x00018d00ff037b82 */ /* 0x000e240000000800 */
[----:B0-----:R-:W-:-:S05]  /*8df0*/  IADD3 R3, P0, R16, R3, RZ ;  /* 0x0000000310037210 */ /* 0x001fca0007f1e0ff */
[----:B-1----:R-:W-:-:S04]  /*8e00*/  IMAD.X R13, RZ, RZ, R17, P0 ;  /* 0x000000ffff0d7224 */ /* 0x002fc800000e0611 */
[----:B------:R-:W-:-:S04]  /*8e10*/  IMAD.WIDE.U32 R4, R13, R10, RZ ;  /* 0x0000000a0d047225 */ /* 0x000fc800078e00ff */
[----:B----4-:R-:W-:-:S04]  /*8e20*/  IMAD.WIDE.U32 R6, P0, R3, R11, R4 ;  /* 0x0000000b03067225 */ /* 0x010fc80007800004 */
[----:B------:R-:W-:-:S04]  /*8e30*/  IMAD.WIDE.U32 R4, R3, R10, RZ ;  /* 0x0000000a03047225 */ /* 0x000fc800078e00ff */
[----:B------:R-:W-:Y:S01]  /*8e40*/  IMAD.X R9, RZ, RZ, RZ, P0 ;  /* 0x000000ffff097224 */ /* 0x000fe200000e06ff */
[----:B------:R-:W-:Y:S01]  /*8e50*/  IADD3 RZ, P0, R5, R6, RZ ;  /* 0x0000000605ff7210 */ /* 0x000fe20007f1e0ff */
[----:B------:R-:W-:-:S04]  /*8e60*/  IMAD.MOV.U32 R8, RZ, RZ, R7 ;  /* 0x000000ffff087224 */ /* 0x000fc800078e0007 */
[----:B------:R-:W-:-:S08]  /*8e70*/  IMAD.WIDE.U32.X R8, R13, R11, R8, P0 ;  /* 0x0000000b0d087225 */ /* 0x000fd000000e0408 */
.L_x_212:
[-CC-:B------:R-:W-:Y:S01]  /*8e80*/  SHF.R.U64 R23, R8, R0.reuse, R9.reuse ;  /* 0x0000000008177219 */ /* 0x180fe20000001209 */
[----:B------:R-:W0:Y:S01]  /*8e90*/  LDC.64 R26, c[0x0][0x640] ;  /* 0x00019000ff1a7b82 */ /* 0x000e220000000a00 */
[----:B------:R-:W-:Y:S01]  /*8ea0*/  SHF.R.U32.HI R0, RZ, R0, R9 ;  /* 0x00000000ff007219 */ /* 0x000fe20000011609 */
[----:B------:R-:W-:Y:S01]  /*8eb0*/  ULDC UR4, c[0x0][0x150] ;  /* 0x0000540000047ab9 */ /* 0x000fe20000000800 */
[----:B------:R-:W-:Y:S02]  /*8ec0*/  IADD3 R3, P0, RZ, -R23, RZ ;  /* 0x80000017ff037210 */ /* 0x000fe40007f1e0ff */
[----:B-1--4-:R-:W-:-:S03]  /*8ed0*/  I2FP.F32.U32 R7, R12 ;  /* 0x0000000c00077245 */ /* 0x012fc60000201000 */
[----:B------:R-:W1:Y:S01]  /*8ee0*/  LDC R6, c[0x0][0x618] ;  /* 0x00018600ff067b82 */ /* 0x000e620000000800 */
[----:B------:R-:W-:Y:S02]  /*8ef0*/  IMAD.X R5, RZ, RZ, ~R0, P0 ;  /* 0x000000ffff057224 */ /* 0x000fe400000e0e00 */
[----:B------:R-:W-:Y:S01]  /*8f00*/  FMUL R7, R7, UR4 ;  /* 0x0000000407077c20 */ /* 0x000fe20008400000 */
[----:B------:R-:W-:Y:S01]  /*8f10*/  ULDC UR4, c[0x0][0x154] ;  /* 0x0000550000047ab9 */ /* 0x000fe20000000800 */
[-C--:B------:R-:W-:Y:S02]  /*8f20*/  IMAD R0, R5, R14.reuse, RZ ;  /* 0x0000000e05007224 */ /* 0x080fe400078e02ff */
[C---:B------:R-:W-:Y:S01]  /*8f30*/  IMAD.WIDE.U32 R4, R3.reuse, R14, R16 ;  /* 0x0000000e03047225 */ /* 0x040fe200078e0010 */
[----:B------:R-:W2:Y:S01]  /*8f40*/  LDC R8, c[0x0][0x608] ;  /* 0x00018200ff087b82 */ /* 0x000ea20000000800 */
[----:B------:R-:W3:Y:S02]  /*8f50*/  F2I.U32.TRUNC.NTZ R7, R7 ;  /* 0x0000000700077305 */ /* 0x000ee4000020f000 */
[----:B------:R-:W-:Y:S01]  /*8f60*/  IMAD R3, R3, R15, R0 ;  /* 0x0000000f03037224 */ /* 0x000fe200078e0200 */
[----:B------:R-:W-:-:S03]  /*8f70*/  I2FP.F32.U32 R0, R20 ;  /* 0x0000001400007245 */ /* 0x000fc60000201000 */
[----:B------:R-:W-:Y:S01]  /*8f80*/  IMAD.IADD R3, R5, 0x1, R3 ;  /* 0x0000000105037824 */ /* 0x000fe200078e0203 */
[----:B------:R-:W4:Y:S01]  /*8f90*/  LDC R11, c[0x0][0x658] ;  /* 0x00019600ff0b7b82 */ /* 0x000f220000000800 */
[----:B0-----:R-:W-:-:S04]  /*8fa0*/  ISETP.NE.U32.AND P0, PT, R26, RZ, PT ;  /* 0x000000ff1a00720c */ /* 0x001fc80003f05070 */
[----:B------:R-:W-:-:S03]  /*8fb0*/  ISETP.NE.AND.EX P0, PT, R27, RZ, PT, P0 ;  /* 0x000000ff1b00720c */ /* 0x000fc60003f05300 */
[----:B------:R-:W0:Y:S01]  /*8fc0*/  LDC R9, c[0x0][0x144] ;  /* 0x00005100ff097b82 */ /* 0x000e220000000800 */
[-C--:B-1----:R-:W-:Y:S01]  /*8fd0*/  SHF.R.U64 R10, R4, R6.reuse, R3 ;  /* 0x00000006040a7219 */ /* 0x082fe20000001203 */
[----:B---3--:R-:W-:Y:S01]  /*8fe0*/  IMAD.MOV R7, RZ, RZ, -R7 ;  /* 0x000000ffff077224 */ /* 0x008fe200078e0a07 */
[----:B------:R-:W-:Y:S01]  /*8ff0*/  SHF.R.U32.HI R3, RZ, R6, R3 ;  /* 0x00000006ff037219 */ /* 0x000fe20000011603 */
[----:B------:R-:W-:-:S04]  /*9000*/  FMUL R6, R0, UR4 ;  /* 0x0000000400067c20 */ /* 0x000fc80008400000 */
[----:B------:R-:W1:Y:S01]  /*9010*/  LDC R21, c[0x0][0x148] ;  /* 0x00005200ff157b82 */ /* 0x000e620000000800 */
[----:B------:R3:W0:Y:S01]  /*9020*/  F2I.U32.TRUNC.NTZ R14, R6 ;  /* 0x00000006000e7305 */ /* 0x000622000020f000 */
[-CC-:B--2---:R-:W-:Y:S02]  /*9030*/  SHF.R.U64 R13, R10, R8.reuse, R3.reuse ;  /* 0x000000080a0d7219 */ /* 0x184fe40000001203 */
[----:B------:R-:W-:-:S04]  /*9040*/  SHF.R.U32.HI R0, RZ, R8, R3 ;  /* 0x00000008ff007219 */ /* 0x000fc80000011603 */
[----:B------:R-:W2:Y:S01]  /*9050*/  LDC R24, c[0x0][0x600] ;  /* 0x00018000ff187b82 */ /* 0x000ea20000000800 */
[-CC-:B----4-:R-:W-:Y:S02]  /*9060*/  SHF.R.U64 R15, R13, R11.reuse, R0.reuse ;  /* 0x0000000b0d0f7219 */ /* 0x190fe40000001200 */
[----:B------:R-:W-:-:S03]  /*9070*/  SHF.R.U32.HI R5, RZ, R11, R0 ;  /* 0x0000000bff057219 */ /* 0x000fc60000011600 */
[----:B------:R-:W-:Y:S02]  /*9080*/  IMAD.MOV.U32 R4, RZ, RZ, R15 ;  /* 0x000000ffff047224 */ /* 0x000fe400078e000f */
[----:B------:R-:W4:Y:S01]  /*9090*/  LDC R28, c[0x0][0x648] ;  /* 0x00019200ff1c7b82 */ /* 0x000f220000000800 */
[----:B0-----:R-:W-:-:S07]  /*90a0*/  IMAD R25, R9, R7, R12 ;  /* 0x0000000709197224 */ /* 0x001fce00078e020c */
[----:B------:R-:W0:Y:S08]  /*90b0*/  LDC R29, c[0x0][0x638] ;  /* 0x00018e00ff1d7b82 */ /* 0x000e300000000800 */
[----:B------:R-:W0:Y:S01]  /*90c0*/  LDC R30, c[0x0][0x610] ;  /* 0x00018400ff1e7b82 */ /* 0x000e220000000800 */
[----:B-123--:R-:W-:Y:S05]  /*90d0*/  @!P0 BRA `(.L_x_213) ;  /* 0x0000000000288947 */ /* 0x00efea0003800000 */
[----:B------:R-:W1:Y:S02]  /*90e0*/  LDC R0, c[0x0][0x64c] ;  /* 0x00019300ff007b82 */ /* 0x000e640000000800 */
[----:B-1----:R-:W-:-:S05]  /*90f0*/  IADD3 R3, P0, R15, R0, RZ ;  /* 0x000000000f037210 */ /* 0x002fca0007f1e0ff */
        /* <DEDUP_REMOVED lines=8> */
.L_x_213:
[----:B------:R-:W-:Y:S01]  /*9180*/  ISETP.NE.AND P0, PT, R2, 0x1, PT ;  /* 0x000000010200780c */ /* 0x000fe20003f05270 */
[----:B------:R-:W-:Y:S01]  /*9190*/  IMAD.MOV R14, RZ, RZ, -R14 ;  /* 0x000000ffff0e7224 */ /* 0x000fe200078e0a0e */
[----:B----4-:R-:W-:Y:S01]  /*91a0*/  SHF.R.U64 R3, R4, R28, R5 ;  /* 0x0000001c04037219 */ /* 0x010fe20000001205 */
[----:B------:R-:W-:Y:S01]  /*91b0*/  VIADD R5, R24, 0xffffffff ;  /* 0xffffffff18057836 */ /* 0x000fe20000000000 */
[----:B------:R-:W-:-:S03]  /*91c0*/  LOP3.LUT R0, R13, R122, RZ, 0xc0, !PT ;  /* 0x0000007a0d007212 */ /* 0x000fc600078ec0ff */
[----:B------:R-:W-:Y:S01]  /*91d0*/  IMAD.MOV R4, RZ, RZ, -R3 ;  /* 0x000000ffff047224 */ /* 0x000fe200078e0a03 */
[----:B------:R-:W-:Y:S01]  /*91e0*/  LOP3.LUT R10, R10, R5, RZ, 0xc0, !PT ;  /* 0x000000050a0a7212 */ /* 0x000fe200078ec0ff */
[----:B------:R-:W-:Y:S02]  /*91f0*/  IMAD R0, R119, R3, R0 ;  /* 0x0000000377007224 */ /* 0x000fe400078e0200 */
[----:B0-----:R-:W-:Y:S02]  /*9200*/  IMAD R3, R4, R29, R15 ;  /* 0x0000001d04037224 */ /* 0x001fe400078e020f */
[----:B------:R-:W-:Y:S02]  /*9210*/  @P0 IMAD R25, R21, R14, R20 ;  /* 0x0000000e15190224 */ /* 0x000fe400078e0214 */
[----:B------:R-:W-:Y:S02]  /*9220*/  IMAD R5, R3, R24, R10 ;  /* 0x0000001803057224 */ /* 0x000fe400078e020a */
[----:B------:R-:W-:-:S02]  /*9230*/  IMAD R0, R0, R30, R25 ;  /* 0x0000001e00007224 */ /* 0x000fc400078e0219 */
[----:B------:R-:W-:-:S03]  /*9240*/  IMAD.MOV.U32 R4, RZ, RZ, 0x1 ;  /* 0x00000001ff047424 */ /* 0x000fc600078e00ff */
[----:B------:R-:W-:Y:S02]  /*9250*/  SEL R114, R5, R0, !P0 ;  /* 0x0000000005727207 */ /* 0x000fe40004000000 */
[----:B------:R-:W-:Y:S02]  /*9260*/  PRMT R3, R4, 0x7610, R3 ;  /* 0x0000761004037816 */ /* 0x000fe40000000003 */
[----:B------:R-:W-:-:S07]  /*9270*/  SEL R0, R0, R5, !P0 ;  /* 0x0000000500007207 */ /* 0x000fce0004000000 */
.L_x_211:
[----:B------:R-:W-:Y:S01]  /*9280*/  LOP3.LUT P0, RZ, R3, 0xff, RZ, 0xc0, !PT ;  /* 0x000000ff03ff7812 */ /* 0x000fe2000780c0ff */
[----:B------:R-:W-:-:S12]  /*9290*/  IMAD.MOV.U32 R115, RZ, RZ, R0 ;  /* 0x000000ffff737224 */ /* 0x000fd800078e0000 */
[----:B------:R-:W-:Y:S05]  /*92a0*/  @P0 BRA `(.L_x_214) ;  /* 0xffffff8000680947 */ /* 0x000fea000383ffff */
[----:B------:R-:W-:Y:S05]  /*92b0*/  EXIT ;  /* 0x000000000000794d */ /* 0x000fea0003800000 */
.L_x_7:
        /* <DEDUP_REMOVED lines=26> */
.L_x_216:
[----:B------:R-:W0:Y:S01]  /*9460*/  LDC.64 R32, c[0x0][0x640] ;  /* 0x00019000ff207b82 */ /* 0x000e220000000a00 */
[-CC-:B------:R-:W-:Y:S01]  /*9470*/  SHF.R.U64 R22, R14, R8.reuse, R15.reuse ;  /* 0x000000080e167219 */ /* 0x180fe2000000120f */
[----:B------:R-:W-:Y:S01]  /*9480*/  IMAD.MOV.U32 R25, RZ, RZ, 0x1 ;  /* 0x00000001ff197424 */ /* 0x000fe200078e00ff */
[----:B------:R-:W-:Y:S02]  /*9490*/  SHF.R.U32.HI R7, RZ, R8, R15 ;  /* 0x00000008ff077219 */ /* 0x000fe4000001160f */
[----:B------:R-:W-:-:S03]  /*94a0*/  IADD3 R13, P0, RZ, -R22, RZ ;  /* 0x80000016ff0d7210 */ /* 0x000fc60007f1e0ff */
[----:B------:R-:W1:Y:S02]  /*94b0*/  LDC R12, c[0x0][0x618] ;  /* 0x00018600ff0c7b82 */ /* 0x000e640000000800 */
[----:B------:R-:W-:Y:S02]  /*94c0*/  IMAD.X R7, RZ, RZ, ~R7, P0 ;  /* 0x000000ffff077224 */ /* 0x000fe400000e0e07 */
[----:B------:R-:W-:-:S04]  /*94d0*/  IMAD.WIDE.U32 R10, R13, R26, R16 ;  /* 0x0000001a0d0a7225 */ /* 0x000fc800078e0010 */
[----:B------:R-:W2:Y:S01]  /*94e0*/  LDC R14, c[0x0][0x608] ;  /* 0x00018200ff0e7b82 */ /* 0x000ea20000000800 */
[----:B------:R-:W-:-:S04]  /*94f0*/  IMAD R8, R7, R26, RZ ;  /* 0x0000001a07087224 */ /* 0x000fc800078e02ff */
[----:B------:R-:W-:-:S03]  /*9500*/  IMAD R7, R13, R27, R8 ;  /* 0x0000001b0d077224 */ /* 0x000fc600078e0208 */
[----:B------:R-:W3:Y:S01]  /*9510*/  LDC R30, c[0x0][0x658] ;  /* 0x00019600ff1e7b82 */ /* 0x000ee20000000800 */
[----:B------:R-:W-:Y:S01]  /*9520*/  IMAD.IADD R7, R11, 0x1, R7 ;  /* 0x000000010b077824 */ /* 0x000fe200078e0207 */
[----:B0-----:R-:W-:Y:S01]  /*9530*/  ISETP.NE.U32.AND P0, PT, R32, RZ, PT ;  /* 0x000000ff2000720c */ /* 0x001fe20003f05070 */
[----:B------:R-:W-:-:S03]  /*9540*/  IMAD.MOV.U32 R11, RZ, RZ, -0x1 ;  /* 0xffffffffff0b7424 */ /* 0x000fc600078e00ff */
        /* <DEDUP_REMOVED lines=8> */
[-C--:B---3--:R-:W-:Y:S02]  /*95d0*/  SHF.L.U32 R10, R11, R30.reuse, RZ ;  /* 0x0000001e0b0a7219 */ /* 0x088fe400000006ff */
[--C-:B------:R-:W-:Y:S02]  /*95e0*/  SHF.R.U64 R28, R26, R30, R7.reuse ;  /* 0x0000001e1a1c7219 */ /* 0x100fe40000001207 */
[----:B------:R-:W-:Y:S02]  /*95f0*/  LOP3.LUT R27, RZ, R10, RZ, 0x33, !PT ;  /* 0x0000000aff1b7212 */ /* 0x000fe400078e33ff */
[----:B------:R-:W-:Y:S01]  /*9600*/  SHF.R.U32.HI R11, RZ, R30, R7 ;  /* 0x0000001eff0b7219 */ /* 0x000fe20000011607 */
[----:B------:R-:W3:Y:S01]  /*9610*/  LDC R29, c[0x0][0x610] ;  /* 0x00018400ff1d7b82 */ /* 0x000ee20000000800 */
[----:B------:R-:W-:Y:S01]  /*9620*/  IMAD.MOV.U32 R10, RZ, RZ, R28 ;  /* 0x000000ffff0a7224 */ /* 0x000fe200078e001c */
[----:B------:R-:W-:Y:S06]  /*9630*/  @!P0 BRA `(.L_x_217) ;  /* 0x0000000000288947 */ /* 0x000fec0003800000 */
        /* <DEDUP_REMOVED lines=10> */
.L_x_217:
[----:B------:R-:W-:Y:S02]  /*96e0*/  ISETP.NE.AND P0, PT, R2, 0x1, PT ;  /* 0x000000010200780c */ /* 0x000fe40003f05270 */
[----:B-1----:R-:W-:Y:S01]  /*96f0*/  SHF.R.U64 R8, R10, R8, R11 ;  /* 0x000000080a087219 */ /* 0x002fe2000000120b */
[----:B0-----:R-:W-:Y:S01]  /*9700*/  VIADD R11, R21, 0xffffffff ;  /* 0xffffffff150b7836 */ /* 0x001fe20000000000 */
[----:B------:R-:W-:Y:S02]  /*9710*/  SHF.L.U32 R25, R25, R30, RZ ;  /* 0x0000001e19197219 */ /* 0x000fe400000006ff */
[----:B------:R-:W-:Y:S01]  /*9720*/  LOP3.LUT R5, R26, R27, RZ, 0xc0, !PT ;  /* 0x0000001b1a057212 */ /* 0x000fe200078ec0ff */
[----:B------:R-:W-:-:S04]  /*9730*/  IMAD.MOV R7, RZ, RZ, -R8 ;  /* 0x000000ffff077224 */ /* 0x000fc800078e0a08 */
[----:B------:R-:W-:Y:S02]  /*9740*/  IMAD R5, R25, R8, R5 ;  /* 0x0000000819057224 */ /* 0x000fe400078e0205 */
[----:B------:R-:W-:Y:S01]  /*9750*/  @P0 IMAD R6, R9, R24, R4 ;  /* 0x0000001809060224 */ /* 0x000fe200078e0204 */
[----:B------:R-:W-:Y:S01]  /*9760*/  LOP3.LUT R9, R20, R11, RZ, 0xc0, !PT ;  /* 0x0000000b14097212 */ /* 0x000fe200078ec0ff */
[----:B--2---:R-:W-:Y:S02]  /*9770*/  IMAD R4, R7, R23, R28 ;  /* 0x0000001707047224 */ /* 0x004fe400078e021c */
[----:B---3--:R-:W-:Y:S02]  /*9780*/  IMAD R6, R5, R29, R6 ;  /* 0x0000001d05067224 */ /* 0x008fe400078e0206 */
[----:B------:R-:W-:Y:S02]  /*9790*/  IMAD R5, R4, R21, R9 ;  /* 0x0000001504057224 */ /* 0x000fe400078e0209 */
[----:B------:R-:W-:-:S02]  /*97a0*/  IMAD.MOV.U32 R8, RZ, RZ, 0x1 ;  /* 0x00000001ff087424 */ /* 0x000fc400078e00ff */
[----:B------:R-:W-:Y:S01]  /*97b0*/  IMAD.MOV.U32 R7, RZ, RZ, R22 ;  /* 0x000000ffff077224 */ /* 0x000fe200078e0016 */
[----:B------:R-:W-:Y:S02]  /*97c0*/  SEL R21, R5, R6, !P0 ;  /* 0x0000000605157207 */ /* 0x000fe40004000000 */
[----:B------:R-:W-:-:S07]  /*97d0*/  SEL R20, R6, R5, !P0 ;  /* 0x0000000506147207 */ /* 0x000fce0004000000 */
.L_x_215:
[----:B------:R-:W-:-:S08]  /*97e0*/  NOP ;  /* 0x0000000000007918 */ /* 0x000fd00000000000 */
[----:B------:R-:W0:-:S00]  /*97f0*/  USETMAXREG.DEALLOC.CTAPOOL 0x28 ;  /* 0x00000028000079c8 */ /* 0x000e0000080e0500 */
[----:B0-----:R-:W-:-:S13]  /*9800*/  ISETP.NE.AND P0, PT, R3, RZ, PT ;  /* 0x000000ff0300720c */ /* 0x001fda0003f05270 */
[----:B------:R-:W-:Y:S05]  /*9810*/  @P0 EXIT ;  /* 0x000000000000094d */ /* 0x000fea0003800000 */
[----:B------:R-:W-:Y:S01]  /*9820*/  LOP3.LUT P0, RZ, R8, 0xff, RZ, 0xc0, !PT ;  /* 0x000000ff08ff7812 */ /* 0x000fe2000780c0ff */
[----:B------:R-:W-:Y:S02]  /*9830*/  IMAD.MOV.U32 R3, RZ, RZ, 0x1 ;  /* 0x00000001ff037424 */ /* 0x000fe400078e00ff */
[----:B------:R-:W-:-:S10]  /*9840*/  IMAD.MOV.U32 R8, RZ, RZ, RZ ;  /* 0x000000ffff087224 */ /* 0x000fd400078e00ff */
[----:B------:R-:W-:Y:S05]  /*9850*/  @!P0 BRA `(.L_x_218) ;  /* 0x0000000c00288947 */ /* 0x000fea0003800000 */
[----:B------:R-:W0:Y:S01]  /*9860*/  LDC R3, c[0x0][0x28c] ;  /* 0x0000a300ff037b82 */ /* 0x000e220000000800 */
[----:B------:R-:W1:Y:S01]  /*9870*/  S2R R10, SR_CgaCtaId ;  /* 0x00000000000a7919 */ /* 0x000e620000008800 */
[----:B------:R-:W-:Y:S01]  /*9880*/  IMAD.MOV.U32 R13, RZ, RZ, 0x2c00 ;  /* 0x00002c00ff0d7424 */ /* 0x000fe200078e00ff */
[----:B------:R-:W-:Y:S01]  /*9890*/  ULDC UR5, c[0x0][0x658] ;  /* 0x0001960000057ab9 */ /* 0x000fe20000000800 */
[----:B------:R-:W-:Y:S01]  /*98a0*/  UMOV UR6, 0xffffffff ;  /* 0xffffffff00067882 */ /* 0x000fe20000000000 */
[----:B------:R-:W-:Y:S01]  /*98b0*/  BSSY B0, `(.L_x_218) ;  /* 0x00000c4000007945 */ /* 0x000fe20003800000 */
[----:B------:R-:W-:Y:S01]  /*98c0*/  USHF.L.U32 UR6, UR6, UR5, URZ ;  /* 0x0000000506067299 */ /* 0x000fe2000800063f */
[----:B------:R-:W-:Y:S01]  /*98d0*/  IMAD.MOV.U32 R12, RZ, RZ, 0x1 ;  /* 0x00000001ff0c7424 */ /* 0x000fe200078e00ff */
[----:B------:R-:W-:Y:S01]  /*98e0*/  LOP3.LUT R9, R18, 0x2, RZ, 0xfc, !PT ;  /* 0x0000000212097812 */ /* 0x000fe200078efcff */
[----:B------:R-:W-:Y:S01]  /*98f0*/  IMAD.MOV.U32 R8, RZ, RZ, RZ ;  /* 0x000000ffff087224 */ /* 0x000fe200078e00ff */
[----:B------:R-:W-:Y:S01]  /*9900*/  ULDC UR4, c[0x0][0x600] ;  /* 0x0001800000047ab9 */ /* 0x000fe20000000800 */
[----:B------:R-:W-:Y:S01]  /*9910*/  UMOV UR7, 0x1 ;  /* 0x0000000100077882 */ /* 0x000fe20000000000 */
[----:B------:R-:W-:-:S02]  /*9920*/  UIADD3 UR15, UR4, -0x1, URZ ;  /* 0xffffffff040f7890 */ /* 0x000fc4000fffe03f */
[----:B------:R-:W-:Y:S02]  /*9930*/  USHF.L.U32 UR17, UR7, UR5, URZ ;  /* 0x0000000507117299 */ /* 0x000fe4000800063f */
[----:B------:R-:W-:Y:S01]  /*9940*/  ULOP3.LUT UR16, URZ, UR6, URZ, 0x33, !UPT ;  /* 0x000000063f107292 */ /* 0x000fe2000f8e333f */
[----:B------:R-:W-:Y:S01]  /*9950*/  ULDC.64 UR20, c[0x0][0x198] ;  /* 0x0000660000147ab9 */ /* 0x000fe20000000a00 */
[----:B0-----:R-:W-:-:S05]  /*9960*/  VIADD R3, R3, 0x7f ;  /* 0x0000007f03037836 */ /* 0x001fca0000000000 */
[----:B------:R-:W-:-:S04]  /*9970*/  SHF.R.S32.HI R4, RZ, 0x1f, R3 ;  /* 0x0000001fff047819 */ /* 0x000fc80000011403 */
[----:B------:R-:W-:Y:S01]  /*9980*/  LEA.HI R4, R4, R3, RZ, 0x7 ;  /* 0x0000000304047211 */ /* 0x000fe200078f38ff */
[----:B------:R-:W-:Y:S01]  /*9990*/  IMAD.MOV.U32 R3, RZ, RZ, 0x1 ;  /* 0x00000001ff037424 */ /* 0x000fe200078e00ff */
[----:B-1----:R-:W-:Y:S02]  /*99a0*/  LOP3.LUT R10, R10, 0x1, RZ, 0xc0, !PT ;  /* 0x000000010a0a7812 */ /* 0x002fe400078ec0ff */
[----:B------:R-:W-:-:S03]  /*99b0*/  SHF.R.S32.HI R11, RZ, 0x7, R4 ;  /* 0x00000007ff0b7819 */ /* 0x000fc60000011404 */
[----:B------:R-:W-:Y:S02]  /*99c0*/  IMAD R13, R10, R13, 0x14100 ;  /* 0x000141000a0d7424 */ /* 0x000fe400078e020d */
[----:B------:R-:W-:-:S07]  /*99d0*/  VIADD R19, R11, 0x1 ;  /* 0x000000010b137836 */ /* 0x000fce0000000000 */
.L_x_229:
[----:B------:R-:W-:-:S03]  /*99e0*/  UMOV UR4, 0xffffffff ;  /* 0xffffffff00047882 */ /* 0x000fc60000000000 */
[----:B------:R-:W-:Y:S05]  /*99f0*/  BRA.DIV UR4, `(.L_x_219) ;  /* 0x0000000e04cc7947 */ /* 0x000fea000b800000 */
[----:B------:R-:W-:-:S13]  /*9a00*/  ELECT P6, URZ, PT ;  /* 0x00000000003f782f */ /* 0x000fda00038c0000 */
.L_x_241:
[----:B------:R-:W0:Y:S01]  /*9a10*/  LDC R4, c[0x0][0x28c] ;  /* 0x0000a300ff047b82 */ /* 0x000e220000000800 */
[----:B------:R-:W-:Y:S01]  /*9a20*/  BSSY B1, `(.L_x_220) ;  /* 0x0000039000017945 */ /* 0x000fe20003800000 */
[----:B0-----:R-:W-:-:S13]  /*9a30*/  ISETP.LT.OR P6, PT, R4, 0x1, !P6 ;  /* 0x000000010400780c */ /* 0x001fda00077c1670 */
[----:B------:R-:W-:Y:S05]  /*9a40*/  @P6 BRA `(.L_x_221) ;  /* 0x0000000000d86947 */ /* 0x000fea0003800000 */
[----:B------:R-:W-:Y:S02]  /*9a50*/  IMAD R21, R21, 0x2, R10 ;  /* 0x0000000215157824 */ /* 0x000fe400078e020a */
[----:B------:R-:W-:Y:S02]  /*9a60*/  IMAD.SHL.U32 R20, R20, 0x80, RZ ;  /* 0x0000008014147824 */ /* 0x000fe400078e00ff */
[----:B------:R-:W-:Y:S02]  /*9a70*/  IMAD.MOV.U32 R22, RZ, RZ, RZ ;  /* 0x000000ffff167224 */ /* 0x000fe400078e00ff */
[----:B------:R-:W-:Y:S02]  /*9a80*/  IMAD.MOV.U32 R4, RZ, RZ, R19 ;  /* 0x000000ffff047224 */ /* 0x000fe400078e0013 */
[----:B------:R-:W-:Y:S02]  /*9a90*/  IMAD.MOV.U32 R5, RZ, RZ, R3 ;  /* 0x000000ffff057224 */ /* 0x000fe400078e0003 */
[----:B------:R-:W-:-:S02]  /*9aa0*/  IMAD.MOV.U32 R6, RZ, RZ, R8 ;  /* 0x000000ffff067224 */ /* 0x000fc400078e0008 */
[----:B------:R-:W-:-:S07]  /*9ab0*/  IMAD R21, R21, 0x58, RZ ;  /* 0x0000005815157824 */ /* 0x000fce00078e02ff */
.L_x_224:
[----:B------:R-:W0:Y:S01]  /*9ac0*/  S2R R15, SR_CgaCtaId ;  /* 0x00000000000f7919 */ /* 0x000e220000008800 */
[----:B------:R-:W-:Y:S02]  /*9ad0*/  MOV R14, 0x400 ;  /* 0x00000400000e7802 */ /* 0x000fe40000000f00 */
[----:B------:R-:W-:Y:S02]  /*9ae0*/  ISETP.NE.AND P1, PT, R0, RZ, PT ;  /* 0x000000ff0000720c */ /* 0x000fe40003f25270 */
[----:B0-----:R-:W-:Y:S02]  /*9af0*/  LEA R25, R15, R14, 0x18 ;  /* 0x0000000e0f197211 */ /* 0x001fe400078ec0ff */
[----:B------:R-:W-:-:S09]  /*9b00*/  SHF.L.U32 R14, R5, 0x1f, RZ ;  /* 0x0000001f050e7819 */ /* 0x000fd200000006ff */
[----:B------:R-:W0:Y:S01]  /*9b10*/  @!P1 LDC R15, c[0x0][0x500] ;  /* 0x00014000ff0f9b82 */ /* 0x000e220000000800 */
[----:B------:R-:W-:-:S04]  /*9b20*/  IMAD R23, R6, 0x8, R25 ;  /* 0x0000000806177824 */ /* 0x000fc800078e0219 */
[----:B------:R-:W1:Y:S02]  /*9b30*/  SYNCS.PHASECHK.TRANS64.TRYWAIT P0, [R23+URZ+0x28], R14 ;  /* 0x0000280e170075a7 */ /* 0x000e64000800017f */
[----:B-1----:R-:W-:Y:S05]  /*9b40*/  @!P0 BRA `(.L_x_222) ;  /* 0x0000000c00988947 */ /* 0x002fea0003800000 */
.L_x_242:
[----:B-1----:R-:W-:Y:S01]  /*9b50*/  PRMT R14, R9, 0x9910, RZ ;  /* 0x00009910090e7816 */ /* 0x002fe200000000ff */
[----:B0-----:R0:W-:Y:S03]  /*9b60*/  @!P1 SYNCS.ARRIVE.TRANS64 RZ, [R23+URZ], R15 ;  /* 0x0000000f17ff99a7 */ /* 0x0011e6000800003f */
[----:B------:R-:W-:-:S13]  /*9b70*/  ISETP.NE.AND P0, PT, R14, 0x2, PT ;  /* 0x000000020e00780c */ /* 0x000fda0003f05270 */
[----:B0-----:R-:W-:Y:S05]  /*9b80*/  @P0 BRA `(.L_x_223) ;  /* 0x0000000000040947 */ /* 0x001fea0003800000 */
[----:B------:R-:W-:Y:S01]  /*9b90*/  BPT.TRAP 0x1 ;  /* 0x000000040000795c */ /* 0x000fe20000300000 */
.L_x_223:
[----:B------:R-:W-:Y:S01]  /*9ba0*/  IMAD R14, R6, 0x4000, R25 ;  /* 0x00004000060e7824 */ /* 0x000fe200078e0219 */
[----:B------:R-:W-:Y:S01]  /*9bb0*/  R2UR UR13, R25 ;  /* 0x00000000190d72ca */ /* 0x000fe200000e0000 */
[----:B------:R-:W-:Y:S01]  /*9bc0*/  VIADD R4, R4, 0xffffffff ;  /* 0xffffffff04047836 */ /* 0x000fe20000000000 */
[----:B------:R-:W-:Y:S01]  /*9bd0*/  R2UR UR9, R23 ;  /* 0x00000000170972ca */ /* 0x000fe200000e0000 */
[----:B------:R-:W-:Y:S01]  /*9be0*/  UIADD3 UR4, UP0, UR20, 0xf0, URZ ;  /* 0x000000f014047890 */ /* 0x000fe2000ff1e03f */
[----:B------:R-:W-:Y:S01]  /*9bf0*/  R2UR UR5, R14 ;  /* 0x000000000e0572ca */ /* 0x000fe200000e0000 */
[----:B------:R-:W-:Y:S01]  /*9c00*/  IMAD R14, R6, 0x5800, R13 ;  /* 0x00005800060e7824 */ /* 0x000fe200078e020d */
[----:B------:R-:W-:Y:S01]  /*9c10*/  R2UR UR11, R20 ;  /* 0x00000000140b72ca */ /* 0x000fe200000e0000 */
[----:B------:R-:W-:Y:S01]  /*9c20*/  UIADD3 UR22, UP1, UR20, 0x1f0, URZ ;  /* 0x000001f014167890 */ /* 0x000fe2000ff3e03f */
[----:B------:R-:W-:Y:S01]  /*9c30*/  R2UR UR10, R22 ;  /* 0x00000000160a72ca */ /* 0x000fe200000e0000 */
[----:B------:R-:W-:Y:S01]  /*9c40*/  VIADD R6, R6, 0x1 ;  /* 0x0000000106067836 */ /* 0x000fe20000000000 */
[----:B------:R-:W-:Y:S01]  /*9c50*/  R2UR UR8, R14 ;  /* 0x000000000e0872ca */ /* 0x000fe200000e0000 */
[----:B------:R-:W-:Y:S01]  /*9c60*/  UIADD3.X UR23, URZ, UR21, URZ, UP1, !UPT ;  /* 0x000000153f177290 */ /* 0x000fe20008ffe43f */
[----:B------:R-:W-:Y:S01]  /*9c70*/  R2UR UR12, R7 ;  /* 0x00000000070c72ca */ /* 0x000fe200000e0000 */
[----:B------:R-:W-:Y:S01]  /*9c80*/  UMOV UR6, 0x0 ;  /* 0x0000000000067882 */ /* 0x000fe20000000000 */
[----:B------:R-:W-:Y:S01]  /*9c90*/  R2UR UR18, R21 ;  /* 0x00000000151272ca */ /* 0x000fe200000e0000 */
[----:B------:R-:W-:Y:S01]  /*9ca0*/  UMOV UR7, 0x10000000 ;  /* 0x1000000000077882 */ /* 0x000fe20000000000 */
[----:B------:R-:W-:Y:S01]  /*9cb0*/  ISETP.GT.AND P1, PT, R4, 0x1, PT ;  /* 0x000000010400780c */ /* 0x000fe20003f24270 */
[----:B------:R-:W-:Y:S01]  /*9cc0*/  UIADD3 UR14, UR5, 0x100, URZ ;  /* 0x00000100050e7890 */ /* 0x000fe2000fffe03f */
[----:B------:R-:W-:Y:S01]  /*9cd0*/  ISETP.NE.AND P0, PT, R6, 0x5, PT ;  /* 0x000000050600780c */ /* 0x000fe20003f05270 */
[----:B------:R-:W-:Y:S01]  /*9ce0*/  UIADD3.X UR5, URZ, UR21, URZ, UP0, !UPT ;  /* 0x000000153f057290 */ /* 0x000fe200087fe43f */
[----:B------:R-:W-:Y:S01]  /*9cf0*/  VIADD R22, R22, 0x80 ;  /* 0x0000008016167836 */ /* 0x000fe20000000000 */
[----:B------:R-:W-:Y:S01]  /*9d00*/  UMOV UR19, 0x30000 ;  /* 0x0003000000137882 */ /* 0x000fe20000000000 */
[----:B------:R-:W-:Y:S01]  /*9d10*/  SEL R14, RZ, 0x1, P0 ;  /* 0x00000001ff0e7807 */ /* 0x000fe20000000000 */
[----:B------:R-:W-:Y:S01]  /*9d20*/  UIADD3 UR13, UR13, UR8, URZ ;  /* 0x000000080d0d7290 */ /* 0x000fe2000fffe03f */
[----:B------:R-:W-:-:S02]  /*9d30*/  SEL R6, R6, RZ, P0 ;  /* 0x000000ff06067207 */ /* 0x000fc40000000000 */
[----:B------:R-:W-:Y:S01]  /*9d40*/  UMOV UR8, UR14 ;  /* 0x0000000e00087c82 */ /* 0x000fe20008000000 */
[----:B------:R-:W-:Y:S01]  /*9d50*/  LOP3.LUT R5, R5, R14, RZ, 0x3c, !PT ;  /* 0x0000000e05057212 */ /* 0x000fe200078e3cff */
[----:B------:R0:W-:Y:S02]  /*9d60*/  UTMALDG.3D [UR8], [UR4], desc[UR6] ;  /* 0x00000608040075b4 */ /* 0x0001e40008011000 */
[----:B0-----:R-:W-:Y:S01]  /*9d70*/  UMOV UR11, UR18 ;  /* 0x00000012000b7c82 */ /* 0x001fe20008000000 */
[----:B------:R-:W-:Y:S02]  /*9d80*/  UMOV UR8, UR13 ;  /* 0x0000000d00087c82 */ /* 0x000fe40008000000 */
[----:B------:R0:W-:Y:S02]  /*9d90*/  UTMALDG.3D.MULTICAST [UR8], [UR22], UR19, desc[UR6] ;  /* 0x00000608160073b4 */ /* 0x0001e40008011813 */
[----:B0-----:R-:W-:Y:S05]  /*9da0*/  @P1 BRA `(.L_x_224) ;  /* 0xfffffffc00441947 */ /* 0x001fea000383ffff */
.L_x_221:
[----:B------:R-:W-:Y:S05]  /*9db0*/  BSYNC B1 ;  /* 0x0000000000017941 */ /* 0x000fea0003800000 */
.L_x_220:
[----:B------:R-:W-:Y:S01]  /*9dc0*/  LOP3.LUT P1, RZ, R12, 0xff, RZ, 0xc0, !PT ;  /* 0x000000ff0cff7812 */ /* 0x000fe2000782c0ff */
[C---:B------:R-:W-:Y:S01]  /*9dd0*/  IMAD.IADD R7, R11.reuse, 0x1, R8 ;  /* 0x000000010b077824 */ /* 0x040fe200078e0208 */
[----:B------:R-:W-:Y:S01]  /*9de0*/  ULDC.64 UR4, c[0x0][0x650] ;  /* 0x0001940000047ab9 */ /* 0x000fe20000000a00 */
[----:B------:R-:W-:Y:S01]  /*9df0*/  ISETP.GE.U32.AND P2, PT, R11, 0x5, PT ;  /* 0x000000050b00780c */ /* 0x000fe20003f46070 */
[----:B------:R-:W-:Y:S01]  /*9e00*/  BSSY B1, `(.L_x_225) ;  /* 0x000006c000017945 */ /* 0x000fe20003800000 */
[----:B------:R-:W-:Y:S01]  /*9e10*/  IMAD.MOV.U32 R20, RZ, RZ, -0x1 ;  /* 0xffffffffff147424 */ /* 0x000fe200078e00ff */
[----:B------:R-:W-:Y:S01]  /*9e20*/  ISETP.GT.U32.AND P0, PT, R7, 0x4, PT ;  /* 0x000000040700780c */ /* 0x000fe20003f04070 */
[----:B------:R-:W-:Y:S01]  /*9e30*/  IMAD.MOV.U32 R21, RZ, RZ, -0x1 ;  /* 0xffffffffff157424 */ /* 0x000fe200078e00ff */
[----:B------:R-:W-:Y:S02]  /*9e40*/  PRMT R12, RZ, 0x7610, R12 ;  /* 0x00007610ff0c7816 */ /* 0x000fe4000000000c */
[----:B------:R-:W-:-:S03]  /*9e50*/  ISETP.LT.U32.AND P0, PT, R11, 0x5, P0 ;  /* 0x000000050b00780c */ /* 0x000fc60000701070 */
[----:B------:R-:W0:Y:S01]  /*9e60*/  @P1 S2R R5, SR_CgaCtaId ;  /* 0x0000000000051919 */ /* 0x000e220000008800 */
[----:B------:R-:W-:-:S04]  /*9e70*/  @P1 MOV R4, 0x400 ;  /* 0x0000040000041802 */ /* 0x000fc80000000f00 */
[----:B0-----:R-:W-:Y:S01]  /*9e80*/  @P1 LEA R6, R5, R4, 0x18 ;  /* 0x0000000405061211 */ /* 0x001fe200078ec0ff */
[----:B------:R-:W-:Y:S01]  /*9e90*/  IMAD.WIDE.U32 R4, R7, -0x33333333, RZ ;  /* 0xcccccccd07047825 */ /* 0x000fe200078e00ff */
[----:B------:R-:W-:Y:S02]  /*9ea0*/  SEL R4, RZ, 0x1, !P0 ;  /* 0x00000001ff047807 */ /* 0x000fe40004000000 */
[----:B------:R0:W-:Y:S01]  /*9eb0*/  @P1 SYNCS.ARRIVE.TRANS64.A1T0 RZ, [R6+URZ+0x68], RZ ;  /* 0x000068ff06ff19a7 */ /* 0x0001e2000810003f */
[----:B------:R-:W-:Y:S02]  /*9ec0*/  IADD3 R16, P1, R16, UR46, RZ ;  /* 0x0000002e10107c10 */ /* 0x000fe4000ff3e0ff */
[----:B------:R-:W-:Y:S02]  /*9ed0*/  LOP3.LUT R3, R3, R4, RZ, 0x3c, !PT ;  /* 0x0000000403037212 */ /* 0x000fe400078e3cff */
[----:B------:R-:W-:Y:S02]  /*9ee0*/  IADD3.X R17, R17, UR38, RZ, P1, !PT ;  /* 0x0000002611117c10 */ /* 0x000fe40008ffe4ff */
[----:B------:R-:W-:-:S02]  /*9ef0*/  ISETP.GE.U32.AND P0, PT, R16, UR4, PT ;  /* 0x0000000410007c0c */ /* 0x000fc4000bf06070 */
[----:B0-----:R-:W-:Y:S02]  /*9f00*/  SHF.R.U32.HI R6, RZ, 0x2, R5 ;  /* 0x00000002ff067819 */ /* 0x001fe40000011605 */
[----:B------:R-:W-:Y:S02]  /*9f10*/  ISETP.GE.U32.AND.EX P0, PT, R17, UR5, PT, P0 ;  /* 0x0000000511007c0c */ /* 0x000fe4000bf06100 */
[----:B------:R-:W-:Y:S01]  /*9f20*/  @P2 LOP3.LUT R3, R3, 0x1, R6, 0x78, !PT ;  /* 0x0000000103032812 */ /* 0x000fe200078e7806 */
[----:B------:R-:W-:Y:S01]  /*9f30*/  IMAD R8, R6, -0x5, R7 ;  /* 0xfffffffb06087824 */ /* 0x000fe200078e0207 */
[----:B------:R-:W-:Y:S01]  /*9f40*/  PRMT R4, RZ, 0x7610, R4 ;  /* 0x00007610ff047816 */ /* 0x000fe20000000004 */
[----:B------:R-:W-:-:S08]  /*9f50*/  IMAD.MOV.U32 R7, RZ, RZ, -0x1 ;  /* 0xffffffffff077424 */ /* 0x000fd000078e00ff */
[----:B------:R-:W-:Y:S05]  /*9f60*/  @P0 BRA `(.L_x_226) ;  /* 0x0000000400540947 */ /* 0x000fea0003800000 */
[----:B------:R-:W0:Y:S01]  /*9f70*/  S2R R15, SR_CTAID.X ;  /* 0x00000000000f7919 */ /* 0x000e220000002500 */
[----:B------:R-:W-:Y:S01]  /*9f80*/  ULDC.64 UR4, c[0x0][0x628] ;  /* 0x00018a0000047ab9 */ /* 0x000fe20000000a00 */
[----:B------:R-:W-:Y:S01]  /*9f90*/  ULDC UR7, c[0x0][0x630] ;  /* 0x00018c0000077ab9 */ /* 0x000fe20000000800 */
[----:B------:R-:W-:Y:S01]  /*9fa0*/  ISETP.NE.U32.AND P0, PT, RZ, UR4, PT ;  /* 0x00000004ff007c0c */ /* 0x000fe2000bf05070 */
[----:B------:R-:W1:Y:S01]  /*9fb0*/  S2R R20, SR_CTAID.Y ;  /* 0x0000000000147919 */ /* 0x000e620000002600 */
[----:B------:R-:W-:Y:S01]  /*9fc0*/  ULDC UR8, c[0x0][0x150] ;  /* 0x0000540000087ab9 */ /* 0x000fe20000000800 */
[----:B------:R-:W-:Y:S01]  /*9fd0*/  IMAD.MOV.U32 R4, RZ, RZ, R16 ;  /* 0x000000ffff047224 */ /* 0x000fe200078e0010 */
[----:B------:R-:W-:Y:S01]  /*9fe0*/  ISETP.NE.AND.EX P0, PT, RZ, UR5, PT, P0 ;  /* 0x00000005ff007c0c */ /* 0x000fe2000bf05300 */
[----:B------:R-:W-:Y:S01]  /*9ff0*/  IMAD.MOV.U32 R5, RZ, RZ, R17 ;  /* 0x000000ffff057224 */ /* 0x000fe200078e0011 */
[----:B0-----:R-:W-:-:S11]  /*a000*/  I2FP.F32.U32 R22, R15 ;  /* 0x0000000f00167245 */ /* 0x001fd60000201000 */
[----:B------:R-:W-:Y:S05]  /*a010*/  @!P0 BRA `(.L_x_227) ;  /* 0x0000000000288947 */ /* 0x000fea0003800000 */
[----:B------:R-:W-:Y:S02]  /*a020*/  ULDC UR6, c[0x0][0x634] ;  /* 0x00018d0000067ab9 */ /* 0x000fe40000000800 */
[----:B------:R-:W-:-:S05]  /*a030*/  IADD3 R5, P0, R16, UR6, RZ ;  /* 0x0000000610057c10 */ /* 0x000fca000ff1e0ff */
[----:B------:R-:W-:-:S04]  /*a040*/  IMAD.X R21, RZ, RZ, R17, P0 ;  /* 0x000000ffff157224 */ /* 0x000fc800000e0611 */
[----:B------:R-:W-:-:S04]  /*a050*/  IMAD.WIDE.U32 R6, R21, UR4, RZ ;  /* 0x0000000415067c25 */ /* 0x000fc8000f8e00ff */
[----:B------:R-:W-:-:S04]  /*a060*/  IMAD.WIDE.U32 R6, P0, R5, UR5, R6 ;  /* 0x0000000505067c25 */ /* 0x000fc8000f800006 */
[----:B------:R-:W-:-:S04]  /*a070*/  IMAD.WIDE.U32 R4, R5, UR4, RZ ;  /* 0x0000000405047c25 */ /* 0x000fc8000f8e00ff */
[----:B------:R-:W-:Y:S01]  /*a080*/  IMAD.MOV.U32 R4, RZ, RZ, R7 ;  /* 0x000000ffff047224 */ /* 0x000fe200078e0007 */
[----:B------:R-:W-:Y:S01]  /*a090*/  IADD3 RZ, P1, R5, R6, RZ ;  /* 0x0000000605ff7210 */ /* 0x000fe20007f3e0ff */
[----:B------:R-:W-:-:S04]  /*a0a0*/  IMAD.X R5, RZ, RZ, RZ, P0 ;  /* 0x000000ffff057224 */ /* 0x000fc800000e06ff */
[----:B------:R-:W-:-:S08]  /*a0b0*/  IMAD.WIDE.U32.X R4, R21, UR5, R4, P1 ;  /* 0x0000000515047c25 */ /* 0x000fd000088e0404 */
.L_x_227:
[--C-:B------:R-:W-:Y:S01]  /*a0c0*/  SHF.R.U64 R14, R4, UR7, R5.reuse ;  /* 0x00000007040e7c19 */ /* 0x100fe20008001205 */
[----:B------:R-:W-:Y:S01]  /*a0d0*/  FMUL R22, R22, UR8 ;  /* 0x0000000816167c20 */ /* 0x000fe20008400000 */
[----:B------:R-:W-:Y:S01]  /*a0e0*/  SHF.R.U32.HI R4, RZ, UR7, R5 ;  /* 0x00000007ff047c19 */ /* 0x000fe20008011605 */
[----:B------:R-:W0:Y:S01]  /*a0f0*/  LDC R6, c[0x0][0x144] ;  /* 0x00005100ff067b82 */ /* 0x000e220000000800 */
[----:B------:R-:W-:Y:S01]  /*a100*/  IADD3 R5, P0, RZ, -R14, RZ ;  /* 0x8000000eff057210 */ /* 0x000fe20007f1e0ff */
[----:B------:R-:W-:Y:S01]  /*a110*/  ULDC UR6, c[0x0][0x154] ;  /* 0x0000550000067ab9 */ /* 0x000fe20000000800 */
[----:B-1----:R-:W-:Y:S01]  /*a120*/  I2FP.F32.U32 R7, R20 ;  /* 0x0000001400077245 */ /* 0x002fe20000201000 */
[----:B------:R-:W1:Y:S01]  /*a130*/  F2I.U32.TRUNC.NTZ R22, R22 ;  /* 0x0000001600167305 */ /* 0x000e62000020f000 */
[----:B------:R-:W-:Y:S01]  /*a140*/  ULDC.64 UR4, c[0x0][0x620] ;  /* 0x0001880000047ab9 */ /* 0x000fe20000000a00 */
[----:B------:R-:W-:Y:S01]  /*a150*/  IMAD.X R4, RZ, RZ, ~R4, P0 ;  /* 0x000000ffff047224 */ /* 0x000fe200000e0e04 */
[----:B------:R-:W-:Y:S01]  /*a160*/  ISETP.NE.AND P2, PT, R2, 0x1, PT ;  /* 0x000000010200780c */ /* 0x000fe20003f45270 */
[----:B------:R-:W-:Y:S01]  /*a170*/  FMUL R23, R7, UR6 ;  /* 0x0000000607177c20 */ /* 0x000fe20008400000 */
[----:B------:R-:W2:Y:S01]  /*a180*/  LDC R25, c[0x0][0x148] ;  /* 0x00005200ff197b82 */ /* 0x000ea20000000800 */
[----:B------:R-:W-:Y:S01]  /*a190*/  IMAD R4, R4, UR4, RZ ;  /* 0x0000000404047c24 */ /* 0x000fe2000f8e02ff */
[----:B------:R-:W-:-:S02]  /*a1a0*/  ULDC.64 UR6, c[0x0][0x640] ;  /* 0x0001900000067ab9 */ /* 0x000fc40000000a00 */
[----:B------:R-:W-:Y:S01]  /*a1b0*/  ISETP.NE.U32.AND P0, PT, RZ, UR6, PT ;  /* 0x00000006ff007c0c */ /* 0x000fe2000bf05070 */
[----:B------:R-:W3:Y:S01]  /*a1c0*/  F2I.U32.TRUNC.NTZ R23, R23 ;  /* 0x0000001700177305 */ /* 0x000ee2000020f000 */
[C---:B------:R-:W-:Y:S02]  /*a1d0*/  IMAD R7, R5.reuse, UR5, R4 ;  /* 0x0000000505077c24 */ /* 0x040fe4000f8e0204 */
[----:B------:R-:W-:Y:S01]  /*a1e0*/  IMAD.WIDE.U32 R4, R5, UR4, R16 ;  /* 0x0000000405047c25 */ /* 0x000fe2000f8e0010 */
[----:B------:R-:W-:Y:S01]  /*a1f0*/  ULDC UR4, c[0x0][0x618] ;  /* 0x0001860000047ab9 */ /* 0x000fe20000000800 */
[----:B------:R-:W-:Y:S02]  /*a200*/  ISETP.NE.AND.EX P0, PT, RZ, UR7, PT, P0 ;  /* 0x00000007ff007c0c */ /* 0x000fe4000bf05300 */
[----:B------:R-:W-:Y:S02]  /*a210*/  IMAD.IADD R5, R5, 0x1, R7 ;  /* 0x0000000105057824 */ /* 0x000fe400078e0207 */
[----:B-1----:R-:W-:-:S03]  /*a220*/  IMAD.MOV R22, RZ, RZ, -R22 ;  /* 0x000000ffff167224 */ /* 0x002fc600078e0a16 */
[----:B------:R-:W-:Y:S01]  /*a230*/  SHF.R.U64 R21, R4, UR4, R5 ;  /* 0x0000000404157c19 */ /* 0x000fe20008001205 */
[----:B0-----:R-:W-:Y:S01]  /*a240*/  IMAD R15, R6, R22, R15 ;  /* 0x00000016060f7224 */ /* 0x001fe200078e020f */
[----:B------:R-:W-:Y:S01]  /*a250*/  SHF.R.U32.HI R4, RZ, UR4, R5 ;  /* 0x00000004ff047c19 */ /* 0x000fe20008011605 */
[----:B------:R-:W-:Y:S01]  /*a260*/  ULDC UR4, c[0x0][0x608] ;  /* 0x0001820000047ab9 */ /* 0x000fe20000000800 */
[----:B---3--:R-:W-:Y:S02]  /*a270*/  IMAD.MOV R6, RZ, RZ, -R23 ;  /* 0x000000ffff067224 */ /* 0x008fe400078e0a17 */
[--C-:B------:R-:W-:Y:S02]  /*a280*/  SHF.R.U64 R22, R21, UR4, R4.reuse ;  /* 0x0000000415167c19 */ /* 0x100fe40008001204 */
[----:B------:R-:W-:Y:S01]  /*a290*/  SHF.R.U32.HI R5, RZ, UR4, R4 ;  /* 0x00000004ff057c19 */ /* 0x000fe20008011604 */
[----:B------:R-:W-:Y:S01]  /*a2a0*/  ULDC UR4, c[0x0][0x658] ;  /* 0x0001960000047ab9 */ /* 0x000fe20000000800 */
[----:B--2---:R-:W-:-:S02]  /*a2b0*/  @P2 IMAD R15, R25, R6, R20 ;  /* 0x00000006190f2224 */ /* 0x004fc400078e0214 */
[--C-:B------:R-:W-:Y:S02]  /*a2c0*/  SHF.R.U64 R20, R22, UR4, R5.reuse ;  /* 0x0000000416147c19 */ /* 0x100fe40008001205 */
[----:B------:R-:W-:-:S03]  /*a2d0*/  SHF.R.U32.HI R23, RZ, UR4, R5 ;  /* 0x00000004ff177c19 */ /* 0x000fc60008011605 */
[----:B------:R-:W-:Y:S02]  /*a2e0*/  IMAD.MOV.U32 R6, RZ, RZ, R20 ;  /* 0x000000ffff067224 */ /* 0x000fe400078e0014 */
[----:B------:R-:W-:Y:S01]  /*a2f0*/  IMAD.MOV.U32 R5, RZ, RZ, R23 ;  /* 0x000000ffff057224 */ /* 0x000fe200078e0017 */
[----:B------:R-:W-:Y:S06]  /*a300*/  @!P0 BRA `(.L_x_228) ;  /* 0x00000000002c8947 */ /* 0x000fec0003800000 */
        /* <DEDUP_REMOVED lines=9> */
[----:B------:R-:W-:-:S04]  /*a3a0*/  IMAD.WIDE.U32.X R4, R23, UR7, R4, P1 ;  /* 0x0000000717047c25 */ /* 0x000fc800088e0404 */
[----:B------:R-:W-:-:S07]  /*a3b0*/  IMAD.MOV.U32 R6, RZ, RZ, R4 ;  /* 0x000000ffff067224 */ /* 0x000fce00078e0004 */
.L_x_228:
[----:B------:R-:W-:Y:S01]  /*a3c0*/  ULDC UR4, c[0x0][0x648] ;  /* 0x0001920000047ab9 */ /* 0x000fe20000000800 */
[----:B------:R-:W-:Y:S01]  /*a3d0*/  LOP3.LUT R4, R22, UR16, RZ, 0xc0, !PT ;  /* 0x0000001016047c12 */ /* 0x000fe2000f8ec0ff */
[----:B------:R-:W-:Y:S01]  /*a3e0*/  ULDC UR5, c[0x0][0x610] ;  /* 0x0001840000057ab9 */ /* 0x000fe20000000800 */
[----:B------:R-:W-:Y:S01]  /*a3f0*/  SHF.R.U64 R5, R6, UR4, R5 ;  /* 0x0000000406057c19 */ /* 0x000fe20008001205 */
[----:B------:R-:W-:Y:S01]  /*a400*/  ULDC UR4, c[0x0][0x638] ;  /* 0x00018e0000047ab9 */ /* 0x000fe20000000800 */
[----:B------:R-:W-:-:S03]  /*a410*/  LOP3.LUT R21, R21, UR15, RZ, 0xc0, !PT ;  /* 0x0000000f15157c12 */ /* 0x000fc6000f8ec0ff */
[----:B------:R-:W-:Y:S02]  /*a420*/  IMAD.MOV R7, RZ, RZ, -R5 ;  /* 0x000000ffff077224 */ /* 0x000fe400078e0a05 */
[----:B------:R-:W-:Y:S02]  /*a430*/  IMAD R4, R5, UR17, R4 ;  /* 0x0000001105047c24 */ /* 0x000fe4000f8e0204 */
[----:B------:R-:W-:Y:S01]  /*a440*/  IMAD R20, R7, UR4, R20 ;  /* 0x0000000407147c24 */ /* 0x000fe2000f8e0214 */
[----:B------:R-:W-:Y:S01]  /*a450*/  ULDC UR4, c[0x0][0x600] ;  /* 0x0001800000047ab9 */ /* 0x000fe20000000800 */
[----:B------:R-:W-:Y:S02]  /*a460*/  IMAD R15, R4, UR5, R15 ;  /* 0x00000005040f7c24 */ /* 0x000fe4000f8e020f */
[----:B------:R-:W-:Y:S02]  /*a470*/  IMAD R20, R20, UR4, R21 ;  /* 0x0000000414147c24 */ /* 0x000fe4000f8e0215 */
[----:B------:R-:W-:-:S02]  /*a480*/  IMAD.MOV.U32 R4, RZ, RZ, 0x1 ;  /* 0x00000001ff047424 */ /* 0x000fc400078e00ff */
[----:B------:R-:W-:Y:S01]  /*a490*/  IMAD.MOV.U32 R7, RZ, RZ, R14 ;  /* 0x000000ffff077224 */ /* 0x000fe200078e000e */
[----:B------:R-:W-:Y:S02]  /*a4a0*/  SEL R21, R20, R15, !P2 ;  /* 0x0000000f14157207 */ /* 0x000fe40005000000 */
[----:B------:R-:W-:-:S07]  /*a4b0*/  SEL R20, R15, R20, !P2 ;  /* 0x000000140f147207 */ /* 0x000fce0005000000 */
.L_x_226:
[----:B------:R-:W-:Y:S05]  /*a4c0*/  BSYNC B1 ;  /* 0x0000000000017941 */ /* 0x000fea0003800000 */
.L_x_225:
[----:B------:R-:W-:-:S13]  /*a4d0*/  LOP3.LUT P0, RZ, R4, 0xff, RZ, 0xc0, !PT ;  /* 0x000000ff04ff7812 */ /* 0x000fda000780c0ff */
[----:B------:R-:W-:Y:S05]  /*a4e0*/  @P0 BRA `(.L_x_229) ;  /* 0xfffffff4003c0947 */ /* 0x000fea000383ffff */
[----:B------:R-:W-:Y:S05]  /*a4f0*/  BSYNC B0 ;  /* 0x0000000000007941 */ /* 0x000fea0003800000 */
.L_x_218:
[----:B------:R-:W-:-:S03]  /*a500*/  UMOV UR4, 0xffffffff ;  /* 0xffffffff00047882 */ /* 0x000fc60000000000 */
[----:B------:R-:W-:Y:S05]  /*a510*/  BRA.DIV UR4, `(.L_x_230) ;  /* 0x0000000604387947 */ /* 0x000fea000b800000 */
[----:B------:R-:W-:-:S13]  /*a520*/  ELECT P6, URZ, PT ;  /* 0x00000000003f782f */ /* 0x000fda00038c0000 */
.L_x_245:
[----:B------:R-:W-:Y:S04]  /*a530*/  BSSY B0, `(.L_x_231) ;  /* 0x0000034000007945 */ /* 0x000fe80003800000 */
[----:B------:R-:W-:Y:S05]  /*a540*/  @!P6 BRA `(.L_x_232) ;  /* 0x0000000000c8e947 */ /* 0x000fea0003800000 */
[----:B------:R-:W-:-:S04]  /*a550*/  LOP3.LUT R18, R18, 0x2, RZ, 0xfc, !PT ;  /* 0x0000000212127812 */ /* 0x000fc800078efcff */
[----:B------:R-:W-:-:S13]  /*a560*/  ISETP.NE.AND P0, PT, R18, 0x3, PT ;  /* 0x000000031200780c */ /* 0x000fda0003f05270 */
[----:B------:R-:W-:Y:S05]  /*a570*/  @!P0 BRA `(.L_x_233) ;  /* 0x0000000000048947 */ /* 0x000fea0003800000 */
[----:B------:R-:W-:Y:S01]  /*a580*/  BPT.TRAP 0x1 ;  /* 0x000000040000795c */ /* 0x000fe20000300000 */
.L_x_233:
[----:B------:R-:W0:Y:S01]  /*a590*/  S2R R5, SR_CgaCtaId ;  /* 0x0000000000057919 */ /* 0x000e220000008800 */
[----:B------:R-:W-:Y:S02]  /*a5a0*/  MOV R0, 0x400 ;  /* 0x0000040000007802 */ /* 0x000fe40000000f00 */
[----:B------:R-:W-:Y:S02]  /*a5b0*/  SHF.L.U32 R2, R3, 0x1f, RZ ;  /* 0x0000001f03027819 */ /* 0x000fe400000006ff */
[----:B0-----:R-:W-:-:S05]  /*a5c0*/  LEA R5, R5, R0, 0x18 ;  /* 0x0000000005057211 */ /* 0x001fca00078ec0ff */
[----:B------:R-:W-:-:S04]  /*a5d0*/  VIADD R5, R5, 0x28 ;  /* 0x0000002805057836 */ /* 0x000fc80000000000 */
[C---:B------:R-:W-:Y:S02]  /*a5e0*/  IMAD R7, R8.reuse, 0x8, R5 ;  /* 0x0000000808077824 */ /* 0x040fe400078e0205 */
[----:B------:R-:W-:Y:S02]  /*a5f0*/  VIADD R8, R8, 0x1 ;  /* 0x0000000108087836 */ /* 0x000fe40000000000 */
[----:B------:R-:W0:Y:S03]  /*a600*/  SYNCS.PHASECHK.TRANS64.TRYWAIT P0, [R7+URZ], R2 ;  /* 0x00000002070075a7 */ /* 0x000e26000800017f */
[----:B------:R-:W-:-:S04]  /*a610*/  ISETP.NE.AND P1, PT, R8, 0x5, PT ;  /* 0x000000050800780c */ /* 0x000fc80003f25270 */
[----:B------:R-:W-:Y:S02]  /*a620*/  SEL R0, RZ, 0x1, P1 ;  /* 0x00000001ff007807 */ /* 0x000fe40000800000 */
[----:B------:R-:W-:Y:S02]  /*a630*/  SEL R8, R8, RZ, P1 ;  /* 0x000000ff08087207 */ /* 0x000fe40000800000 */
[----:B------:R-:W-:-:S03]  /*a640*/  LOP3.LUT R9, R3, R0, RZ, 0x3c, !PT ;  /* 0x0000000003097212 */ /* 0x000fc600078e3cff */
[----:B------:R-:W-:Y:S01]  /*a650*/  IMAD R6, R8, 0x8, R5 ;  /* 0x0000000808067824 */ /* 0x000fe200078e0205 */
[----:B------:R-:W-:Y:S01]  /*a660*/  SHF.L.U32 R3, R9, 0x1f, RZ ;  /* 0x0000001f09037819 */ /* 0x000fe200000006ff */
[----:B0-----:R-:W-:Y:S06]  /*a670*/  @!P0 BRA `(.L_x_234) ;  /* 0x0000000400008947 */ /* 0x001fec0003800000 */
.L_x_246:
[----:B------:R-:W1:Y:S01]  /*a680*/  SYNCS.PHASECHK.TRANS64.TRYWAIT P0, [R6+URZ], R3 ;  /* 0x00000003060075a7 */ /* 0x000e62000800017f */
[----:B------:R-:W-:-:S05]  /*a690*/  VIADD R0, R8, 0x1 ;  /* 0x0000000108007836 */ /* 0x000fca0000000000 */
[----:B------:R-:W-:-:S04]  /*a6a0*/  ISETP.NE.AND P1, PT, R0, 0x5, PT ;  /* 0x000000050000780c */ /* 0x000fc80003f25270 */
[----:B0-----:R-:W-:Y:S02]  /*a6b0*/  SEL R2, RZ, 0x1, P1 ;  /* 0x00000001ff027807 */ /* 0x001fe40000800000 */
[----:B------:R-:W-:Y:S02]  /*a6c0*/  SEL R0, R0, RZ, P1 ;  /* 0x000000ff00007207 */ /* 0x000fe40000800000 */
[----:B------:R-:W-:-:S03]  /*a6d0*/  LOP3.LUT R9, R9, R2, RZ, 0x3c, !PT ;  /* 0x0000000209097212 */ /* 0x000fc600078e3cff */
[----:B------:R-:W-:Y:S01]  /*a6e0*/  IMAD R7, R0, 0x8, R5 ;  /* 0x0000000800077824 */ /* 0x000fe200078e0205 */
[----:B------:R-:W-:Y:S01]  /*a6f0*/  SHF.L.U32 R4, R9, 0x1f, RZ ;  /* 0x0000001f09047819 */ /* 0x000fe200000006ff */
[----:B-1----:R-:W-:Y:S06]  /*a700*/  @!P0 BRA `(.L_x_235) ;  /* 0x0000000000f08947 */ /* 0x002fec0003800000 */
.L_x_247:
[----:B------:R-:W1:Y:S01]  /*a710*/  SYNCS.PHASECHK.TRANS64.TRYWAIT P0, [R7+URZ], R4 ;  /* 0x00000004070075a7 */ /* 0x000e62000800017f */
[----:B------:R-:W-:-:S05]  /*a720*/  VIADD R0, R0, 0x1 ;  /* 0x0000000100007836 */ /* 0x000fca0000000000 */
[----:B------:R-:W-:-:S04]  /*a730*/  ISETP.NE.AND P1, PT, R0, 0x5, PT ;  /* 0x000000050000780c */ /* 0x000fc80003f25270 */
[----:B------:R-:W-:Y:S02]  /*a740*/  SEL R2, RZ, 0x1, P1 ;  /* 0x00000001ff027807 */ /* 0x000fe40000800000 */
[----:B------:R-:W-:Y:S02]  /*a750*/  SEL R0, R0, RZ, P1 ;  /* 0x000000ff00007207 */ /* 0x000fe40000800000 */
[----:B------:R-:W-:-:S03]  /*a760*/  LOP3.LUT R9, R9, R2, RZ, 0x3c, !PT ;  /* 0x0000000209097212 */ /* 0x000fc600078e3cff */
[----:B0-----:R-:W-:Y:S01]  /*a770*/  IMAD R6, R0, 0x8, R5 ;  /* 0x0000000800067824 */ /* 0x001fe200078e0205 */
[----:B------:R-:W-:Y:S01]  /*a780*/  SHF.L.U32 R3, R9, 0x1f, RZ ;  /* 0x0000001f09037819 */ /* 0x000fe200000006ff */
[----:B-1----:R-:W-:Y:S06]  /*a790*/  @!P0 BRA `(.L_x_236) ;  /* 0x0000000000e08947 */ /* 0x002fec0003800000 */
.L_x_248:
[----:B------:R-:W1:Y:S01]  /*a7a0*/  SYNCS.PHASECHK.TRANS64.TRYWAIT P0, [R6+URZ], R3 ;  /* 0x00000003060075a7 */ /* 0x000e62000800017f */
[----:B------:R-:W-:-:S05]  /*a7b0*/  VIADD R0, R0, 0x1 ;  /* 0x0000000100007836 */ /* 0x000fca0000000000 */
[----:B------:R-:W-:-:S04]  /*a7c0*/  ISETP.NE.AND P1, PT, R0, 0x5, PT ;  /* 0x000000050000780c */ /* 0x000fc80003f25270 */
[----:B------:R-:W-:Y:S02]  /*a7d0*/  SEL R2, RZ, 0x1, P1 ;  /* 0x00000001ff027807 */ /* 0x000fe40000800000 */
[----:B------:R-:W-:Y:S02]  /*a7e0*/  SEL R0, R0, RZ, P1 ;  /* 0x000000ff00007207 */ /* 0x000fe40000800000 */
[----:B------:R-:W-:Y:S01]  /*a7f0*/  LOP3.LUT R2, R9, R2, RZ, 0x3c, !PT ;  /* 0x0000000209027212 */ /* 0x000fe200078e3cff */
[----:B-1----:R-:W-:Y:S06]  /*a800*/  @!P0 BRA `(.L_x_237) ;  /* 0x0000000000d88947 */ /* 0x002fec0003800000 */
.L_x_249:
[----:B------:R-:W-:Y:S01]  /*a810*/  IMAD R5, R0, 0x8, R5 ;  /* 0x0000000800057824 */ /* 0x000fe200078e0205 */
[----:B------:R-:W-:-:S07]  /*a820*/  SHF.L.U32 R0, R2, 0x1f, RZ ;  /* 0x0000001f02007819 */ /* 0x000fce00000006ff */
.L_x_238:
[----:B--2---:R2:W3:Y:S02]  /*a830*/  SYNCS.PHASECHK.TRANS64.TRYWAIT P0, [R5+URZ], R0 ;  /* 0x00000000050075a7 */ /* 0x0044e4000800017f */
[----:B---3--:R-:W-:Y:S05]  /*a840*/  @!P0 NANOSLEEP.SYNCS 0x989680 ;  /* 0x009896800000895d */ /* 0x008fea0003900000 */
[----:B------:R-:W3:Y:S02]  /*a850*/  @!P0 SYNCS.PHASECHK.TRANS64 P0, [R5+URZ], R0 ;  /* 0x00000000050085a7 */ /* 0x000ee4000800007f */
[----:B---3--:R-:W-:Y:S05]  /*a860*/  @!P0 BRA `(.L_x_238) ;  /* 0xfffffffc00f08947 */ /* 0x008fea000383ffff */
.L_x_232:
[----:B------:R-:W-:Y:S05]  /*a870*/  BSYNC B0 ;  /* 0x0000000000007941 */ /* 0x000fea0003800000 */
.L_x_231:
[----:B------:R-:W-:Y:S05]  /*a880*/  EXIT ;  /* 0x000000000000794d */ /* 0x000fea0003800000 */
.L_x_21:
[----:B-1----:R1:W2:Y:S02]  /*a890*/  SYNCS.PHASECHK.TRANS64.TRYWAIT P1, [R3+URZ], R0 ;  /* 0x00000000030075a7 */ /* 0x0022a4000802017f */
[----:B--2---:R-:W-:Y:S05]  /*a8a0*/  @!P1 NANOSLEEP.SYNCS 0x989680 ;  /* 0x009896800000995d */ /* 0x004fea0003900000 */
[----:B------:R-:W2:Y:S02]  /*a8b0*/  @!P1 SYNCS.PHASECHK.TRANS64 P1, [R3+URZ], R0 ;  /* 0x00000000030095a7 */ /* 0x000ea4000802007f */
[----:B--2---:R-:W-:Y:S05]  /*a8c0*/  @!P1 BRA `(.L_x_21) ;  /* 0xfffffffc00f09947 */ /* 0x004fea000383ffff */
[----:B------:R-:W-:Y:S05]  /*a8d0*/  BRA `(.L_x_20) ;  /* 0xffffff6c00ac7947 */ /* 0x000fea000383ffff */
.L_x_26:
[----:B-1----:R1:W2:Y:S02]  /*a8e0*/  SYNCS.PHASECHK.TRANS64.TRYWAIT P1, [R5+URZ], R4 ;  /* 0x00000004050075a7 */ /* 0x0022a4000802017f */
[----:B--2---:R-:W-:Y:S05]  /*a8f0*/  @!P1 NANOSLEEP.SYNCS 0x989680 ;  /* 0x009896800000995d */ /* 0x004fea0003900000 */
[----:B------:R-:W2:Y:S02]  /*a900*/  @!P1 SYNCS.PHASECHK.TRANS64 P1, [R5+URZ], R4 ;  /* 0x00000004050095a7 */ /* 0x000ea4000802007f */
[----:B--2---:R-:W-:Y:S05]  /*a910*/  @!P1 BRA `(.L_x_26) ;  /* 0xfffffffc00f09947 */ /* 0x004fea000383ffff */
[----:B------:R-:W-:Y:S05]  /*a920*/  BRA `(.L_x_25) ;  /* 0xffffff8000d87947 */ /* 0x000fea000383ffff */
.L_x_219:
[----:B------:R-:W-:Y:S01]  /*a930*/  BSSY B1, `(.L_x_239) ;  /* 0x0000006000017945 */ /* 0x000fe20003800000 */
[----:B------:R-:W-:-:S07]  /*a940*/  IMAD.MOV.U32 R15, RZ, RZ, -0x1 ;  /* 0xffffffffff0f7424 */ /* 0x000fce00078e00ff */
[----:B------:R-:W-:Y:S05]  /*a950*/  WARPSYNC.COLLECTIVE R15, `(.L_x_240) ;  /* 0x000000000f0c7348 */ /* 0x000fea0003c00000 */
[----:B------:R-:W-:Y:S02]  /*a960*/  ELECT P6, UR62, PT ;  /* 0x00000000003e782f */ /* 0x000fe400038c0000 */
[----:B------:R-:W-:Y:S01]  /*a970*/  MOV R14, UR62 ;  /* 0x0000003e000e7c02 */ /* 0x000fe20008000f00 */
[----:B------:R-:W-:Y:S10]  /*a980*/  ENDCOLLECTIVE ;  /* 0x000000000000791b */ /* 0x000ff40003800000 */
.L_x_240:
[----:B------:R-:W-:Y:S05]  /*a990*/  BSYNC B1 ;  /* 0x0000000000017941 */ /* 0x000fea0003800000 */
.L_x_239:
[----:B------:R-:W-:Y:S05]  /*a9a0*/  BRA `(.L_x_241) ;  /* 0xfffffff000187947 */ /* 0x000fea000383ffff */
.L_x_222:
[----:B-1----:R1:W2:Y:S02]  /*a9b0*/  SYNCS.PHASECHK.TRANS64.TRYWAIT P0, [R23+URZ+0x28], R14 ;  /* 0x0000280e170075a7 */ /* 0x0022a4000800017f */
[----:B--2---:R-:W-:Y:S05]  /*a9c0*/  @!P0 NANOSLEEP.SYNCS 0x989680 ;  /* 0x009896800000895d */ /* 0x004fea0003900000 */
[----:B------:R-:W2:Y:S02]  /*a9d0*/  @!P0 SYNCS.PHASECHK.TRANS64 P0, [R23+URZ+0x28], R14 ;  /* 0x0000280e170085a7 */ /* 0x000ea4000800007f */
[----:B--2---:R-:W-:Y:S05]  /*a9e0*/  @!P0 BRA `(.L_x_222) ;  /* 0xfffffffc00f08947 */ /* 0x004fea000383ffff */
[----:B------:R-:W-:Y:S05]  /*a9f0*/  BRA `(.L_x_242) ;  /* 0xfffffff000547947 */ /* 0x000fea000383ffff */
.L_x_230:
[----:B------:R-:W-:Y:S01]  /*aa00*/  BSSY B0, `(.L_x_243) ;  /* 0x0000006000007945 */ /* 0x000fe20003800000 */
[----:B------:R-:W-:-:S07]  /*aa10*/  IMAD.MOV.U32 R15, RZ, RZ, -0x1 ;  /* 0xffffffffff0f7424 */ /* 0x000fce00078e00ff */
[----:B------:R-:W-:Y:S05]  /*aa20*/  WARPSYNC.COLLECTIVE R15, `(.L_x_244) ;  /* 0x000000000f0c7348 */ /* 0x000fea0003c00000 */
[----:B------:R-:W-:Y:S02]  /*aa30*/  ELECT P6, UR62, PT ;  /* 0x00000000003e782f */ /* 0x000fe400038c0000 */
[----:B------:R-:W-:Y:S01]  /*aa40*/  MOV R14, UR62 ;  /* 0x0000003e000e7c02 */ /* 0x000fe20008000f00 */
[----:B------:R-:W-:Y:S10]  /*aa50*/  ENDCOLLECTIVE ;  /* 0x000000000000791b */ /* 0x000ff40003800000 */
.L_x_244:
[----:B------:R-:W-:Y:S05]  /*aa60*/  BSYNC B0 ;  /* 0x0000000000007941 */ /* 0x000fea0003800000 */
.L_x_243:
[----:B------:R-:W-:Y:S05]  /*aa70*/  BRA `(.L_x_245) ;  /* 0xfffffff800ac7947 */ /* 0x000fea000383ffff */
.L_x_234:
[----:B0-----:R0:W1:Y:S02]  /*aa80*/  SYNCS.PHASECHK.TRANS64.TRYWAIT P0, [R7+URZ], R2 ;  /* 0x00000002070075a7 */ /* 0x001064000800017f */
[----:B-1----:R-:W-:Y:S05]  /*aa90*/  @!P0 NANOSLEEP.SYNCS 0x989680 ;  /* 0x009896800000895d */ /* 0x002fea0003900000 */
[----:B------:R-:W1:Y:S02]  /*aaa0*/  @!P0 SYNCS.PHASECHK.TRANS64 P0, [R7+URZ], R2 ;  /* 0x00000002070085a7 */ /* 0x000e64000800007f */
[----:B-1----:R-:W-:Y:S05]  /*aab0*/  @!P0 BRA `(.L_x_234) ;  /* 0xfffffffc00f08947 */ /* 0x002fea000383ffff */
[----:B------:R-:W-:Y:S05]  /*aac0*/  BRA `(.L_x_246) ;  /* 0xfffffff800ec7947 */ /* 0x000fea000383ffff */
.L_x_235:
[----:B0-----:R0:W1:Y:S02]  /*aad0*/  SYNCS.PHASECHK.TRANS64.TRYWAIT P0, [R6+URZ], R3 ;  /* 0x00000003060075a7 */ /* 0x001064000800017f */
[----:B-1----:R-:W-:Y:S05]  /*aae0*/  @!P0 NANOSLEEP.SYNCS 0x989680 ;  /* 0x009896800000895d */ /* 0x002fea0003900000 */
[----:B------:R-:W1:Y:S02]  /*aaf0*/  @!P0 SYNCS.PHASECHK.TRANS64 P0, [R6+URZ], R3 ;  /* 0x00000003060085a7 */ /* 0x000e64000800007f */
[----:B-1----:R-:W-:Y:S05]  /*ab00*/  @!P0 BRA `(.L_x_235) ;  /* 0xfffffffc00f08947 */ /* 0x002fea000383ffff */
[----:B------:R-:W-:Y:S05]  /*ab10*/  BRA `(.L_x_247) ;  /* 0xfffffff800fc7947 */ /* 0x000fea000383ffff */
.L_x_236:
[----:B0-----:R0:W1:Y:S02]  /*ab20*/  SYNCS.PHASECHK.TRANS64.TRYWAIT P0, [R7+URZ], R4 ;  /* 0x00000004070075a7 */ /* 0x001064000800017f */
[----:B-1----:R-:W-:Y:S05]  /*ab30*/  @!P0 NANOSLEEP.SYNCS 0x989680 ;  /* 0x009896800000895d */ /* 0x002fea0003900000 */
[----:B------:R-:W1:Y:S02]  /*ab40*/  @!P0 SYNCS.PHASECHK.TRANS64 P0, [R7+URZ], R4 ;  /* 0x00000004070085a7 */ /* 0x000e64000800007f */
[----:B-1----:R-:W-:Y:S05]  /*ab50*/  @!P0 BRA `(.L_x_236) ;  /* 0xfffffffc00f08947 */ /* 0x002fea000383ffff */
[----:B------:R-:W-:Y:S05]  /*ab60*/  BRA `(.L_x_248) ;  /* 0xfffffffc000c7947 */ /* 0x000fea000383ffff */
.L_x_237:
[----:B-1----:R1:W2:Y:S02]  /*ab70*/  SYNCS.PHASECHK.TRANS64.TRYWAIT P0, [R6+URZ], R3 ;  /* 0x00000003060075a7 */ /* 0x0022a4000800017f */
[----:B--2---:R-:W-:Y:S05]  /*ab80*/  @!P0 NANOSLEEP.SYNCS 0x989680 ;  /* 0x009896800000895d */ /* 0x004fea0003900000 */
[----:B------:R-:W2:Y:S02]  /*ab90*/  @!P0 SYNCS.PHASECHK.TRANS64 P0, [R6+URZ], R3 ;  /* 0x00000003060085a7 */ /* 0x000ea4000800007f */
[----:B--2---:R-:W-:Y:S05]  /*aba0*/  @!P0 BRA `(.L_x_237) ;  /* 0xfffffffc00f08947 */ /* 0x004fea000383ffff */
[----:B------:R-:W-:Y:S05]  /*abb0*/  BRA `(.L_x_249) ;  /* 0xfffffffc00147947 */ /* 0x000fea000383ffff */
.L_x_250:
[----:B------:R-:W-:-:S00]  /*abc0*/  BRA `(.L_x_250) ;  /* 0xfffffffc00fc7947 */ /* 0x000fc0000383ffff */
[----:B------:R-:W-:-:S00]  /*abd0*/  NOP ;  /* 0x0000000000007918 */ /* 0x000fc00000000000 */
        /* <DEDUP_REMOVED lines=10> */
.L_x_251:


//--------------------- .nv.global.init           --------------------------
	.section	.nv.global.init,"aw",@progbits
.nv.global.init:
	.type		$str$22,@object
	.size		$str$22,($str$23 - $str$22)
$str$22:
        /*0000*/ 	.byte	0x6b, 0x5f, 0x74, 0x69, 0x6c, 0x65, 0x5f, 0x63, 0x6f, 0x75, 0x6e, 0x74, 0x20, 0x3e, 0x3d, 0x20
        /*0010*/ 	.byte	0x31, 0x00
	.type		$str$23,@object
	.size		$str$23,(__unnamed_1 - $str$23)
$str$23:
        /*0012*/ 	.byte	0x2f, 0x74, 0x6d, 0x70, 0x2f, 0x63, 0x75, 0x74, 0x6c, 0x61, 0x73, 0x73, 0x5f, 0x73, 0x77, 0x65
        /*0022*/ 	.byte	0x65, 0x70, 0x5f, 0x73, 0x72, 0x63, 0x2f, 0x69, 0x6e, 0x63, 0x6c, 0x75, 0x64, 0x65, 0x2f, 0x63
        /*0032*/ 	.byte	0x75, 0x74, 0x6c, 0x61, 0x73, 0x73, 0x2f, 0x67, 0x65, 0x6d, 0x6d, 0x2f, 0x63, 0x6f, 0x6c, 0x6c
        /*0042*/ 	.byte	0x65, 0x63, 0x74, 0x69, 0x76, 0x65, 0x2f, 0x73, 0x6d, 0x39, 0x30, 0x5f, 0x6d, 0x6d, 0x61, 0x5f
        /*0052*/ 	.byte	0x74, 0x6d, 0x61, 0x5f, 0x67, 0x6d, 0x6d, 0x61, 0x5f, 0x73, 0x73, 0x5f, 0x77, 0x61, 0x72, 0x70
        /*0062*/ 	.byte	0x73, 0x70, 0x65, 0x63, 0x69, 0x61, 0x6c, 0x69, 0x7a, 0x65, 0x64, 0x2e, 0x68, 0x70, 0x70, 0x00
	.type		__unnamed_1,@object
	.size		__unnamed_1,(.L_0 - __unnamed_1)
__unnamed_1:
        /*0072*/ 	.byte	0x76, 0x6f, 0x69, 0x64, 0x20, 0x63, 0x75, 0x74, 0x6c, 0x61, 0x73, 0x73, 0x3a, 0x3a, 0x67, 0x65
        /* <DEDUP_REMOVED lines=172> */
        /*0b42*/ 	.byte	0x65, 0x3a, 0x3a, 0x69, 0x64, 0x65, 0x6e, 0x74, 0x69, 0x74, 0x79, 0x5d, 0x00
.L_0:


//--------------------- .nv.shared._ZN7cutlass13device_kernelINS_4gemm6kernel13GemmUniversalIN4cute5tupleIJiiiiEEENS1_10collective13CollectiveMmaINS1_34MainloopSm90TmaGmmaWarpSpecializedILi5ENS5_IJNS4_1CILi2EEENSA_ILi1EEESC_EEENS1_35KernelTmaWarpSpecializedCooperativeEEENS5_IJNSA_ILi128EEENSA_ILi176EEESG_EEEaNS5_IJlSC_lEEEaSJ_NS4_8TiledMMAINS4_8MMA_AtomIJNS4_4SM904GMMA26MMA_64x16x32_S32S8S8_SS_TNEEEENS4_6LayoutISD_NS5_IJSC_NSA_ILi0EEESR_EEEEENS5_IJNS4_10UnderscoreESU_SU_EEEEENS4_13SM90_TMA_LOADENS4_14ComposedLayoutINS4_7SwizzleILi3ELi4ELi3EEENS4_18smem_ptr_flag_bitsILi8EEENSQ_INS5_IJNSA_ILi8EEESG_EEENS5_IJSG_SC_EEEEEEEvNS4_8identityENS4_23SM90_TMA_LOAD_MULTICASTES17_vS18_EENS_8epilogue10collective6detail29Sm90TmaWarpSpecializedAdapterINS1C_15DefaultEpilogueIaSJ_SJ_NS1B_6thread17LinearCombinationIaLi1EiiLNS1G_9ScaleType4KindE0ELNS_15FloatRoundStyleE2EaEENS1_15EpilogueDefaultEEEEEvvEEEEvNT_6ParamsE --------------------------
	.section	.nv.shared._ZN7cutlass13device_kernelINS_4gemm6kernel13GemmUniversalIN4cute5tupleIJiiiiEEENS1_10collective13CollectiveMmaINS1_34MainloopSm90TmaGmmaWarpSpecializedILi5ENS5_IJNS4_1CILi2EEENSA_ILi1EEESC_EEENS1_35KernelTmaWarpSpecializedCooperativeEEENS5_IJNSA_ILi128EEENSA_ILi176EEESG_EEEaNS5_IJlSC_lEEEaSJ_NS4_8TiledMMAINS4_8MMA_AtomIJNS4_4SM904GMMA26MMA_64x16x32_S32S8S8_SS_TNEEEENS4_6LayoutISD_NS5_IJSC_NSA_ILi0EEESR_EEEEENS5_IJNS4_10UnderscoreESU_SU_EEEEENS4_13SM90_TMA_LOADENS4_14ComposedLayoutINS4_7SwizzleILi3ELi4ELi3EEENS4_18smem_ptr_flag_bitsILi8EEENSQ_INS5_IJNSA_ILi8EEESG_EEENS5_IJSG_SC_EEEEEEEvNS4_8identityENS4_23SM90_TMA_LOAD_MULTICASTES17_vS18_EENS_8epilogue10collective6detail29Sm90TmaWarpSpecializedAdapterINS1C_15DefaultEpilogueIaSJ_SJ_NS1B_6thread17LinearCombinationIaLi1EiiLNS1G_9ScaleType4KindE0ELNS_15FloatRoundStyleE2EaEENS1_15EpilogueDefaultEEEEEvvEEEEvNT_6ParamsE,"aw",@nobits
	.sectionflags	@""
	.align	16
	.zero		1024


//--------------------- .nv.shared.reserved.0     --------------------------
	.section	.nv.shared.reserved.0,"aw",@nobits
	.weak		__nv_reservedSMEM_offset_0_alias
	.size		__nv_reservedSMEM_offset_0_alias, 0, 0
	.other		__nv_reservedSMEM_offset_0_alias,@"STO_CUDA_RESERVED_SHARED STV_DEFAULT"
__nv_reservedSMEM_offset_0_alias:
	.zero		0


//--------------------- .nv.global                --------------------------
	.section	.nv.global,"aw",@nobits
.nv.global:
	.type		_ZN40_INTERNAL_dd224ce6_4_k_cu_0314f18f_131394cute1_E,@object
	.size		_ZN40_INTERNAL_dd224ce6_4_k_cu_0314f18f_131394cute1_E,(_ZN40_INTERNAL_dd224ce6_4_k_cu_0314f18f_131394cuda3std3__45__cpo6cbeginE - _ZN40_INTERNAL_dd224ce6_4_k_cu_0314f18f_131394cute1_E)
_ZN40_INTERNAL_dd224ce6_4_k_cu_0314f18f_131394cute1_E:
	.zero		1
	.type		_ZN40_INTERNAL_dd224ce6_4_k_cu_0314f18f_131394cuda3std3__45__cpo6cbeginE,@object
	.size		_ZN40_INTERNAL_dd224ce6_4_k_cu_0314f18f_131394cuda3std3__45__cpo6cbeginE,(_ZN40_INTERNAL_dd224ce6_4_k_cu_0314f18f_131394cuda3std3__48in_placeE - _ZN40_INTERNAL_dd224ce6_4_k_cu_0314f18f_131394cuda3std3__45__cpo6cbeginE)
_ZN40_INTERNAL_dd224ce6_4_k_cu_0314f18f_131394cuda3std3__45__cpo6cbeginE:
	.zero		1
	.type		_ZN40_INTERNAL_dd224ce6_4_k_cu_0314f18f_131394cuda3std3__48in_placeE,@object
	.size		_ZN40_INTERNAL_dd224ce6_4_k_cu_0314f18f_131394cuda3std3__48in_placeE,(_ZN40_INTERNAL_dd224ce6_4_k_cu_0314f18f_131394cuda3std6ranges3__45__cpo9iter_moveE - _ZN40_INTERNAL_dd224ce6_4_k_cu_0314f18f_131394cuda3std3__48in_placeE)
_ZN40_INTERNAL_dd224ce6_4_k_cu_0314f18f_131394cuda3std3__48in_placeE:
	.zero		1
	.type		_ZN40_INTERNAL_dd224ce6_4_k_cu_0314f18f_131394cuda3std6ranges3__45__cpo9iter_moveE,@object
	.size		_ZN40_INTERNAL_dd224ce6_4_k_cu_0314f18f_131394cuda3std6ranges3__45__cpo9iter_moveE,(_ZN40_INTERNAL_dd224ce6_4_k_cu_0314f18f_131394cuda3std3__45__cpo5beginE - _ZN40_INTERNAL_dd224ce6_4_k_cu_0314f18f_131394cuda3std6ranges3__45__cpo9iter_moveE)
_ZN40_INTERNAL_dd224ce6_4_k_cu_0314f18f_131394cuda3std6ranges3__45__cpo9iter_moveE:
	.zero		1
	.type		_ZN40_INTERNAL_dd224ce6_4_k_cu_0314f18f_131394cuda3std3__45__cpo5beginE,@object
	.size		_ZN40_INTERNAL_dd224ce6_4_k_cu_0314f18f_131394cuda3std3__45__cpo5beginE,(_ZN40_INTERNAL_dd224ce6_4_k_cu_0314f18f_131394cuda3std3__442_GLOBAL__N__dd224ce6_4_k_cu_0314f18f_131396ignoreE - _ZN40_INTERNAL_dd224ce6_4_k_cu_0314f18f_131394cuda3std3__45__cpo5beginE)
_ZN40_INTERNAL_dd224ce6_4_k_cu_0314f18f_131394cuda3std3__45__cpo5beginE:
	.zero		1
	.type		_ZN40_INTERNAL_dd224ce6_4_k_cu_0314f18f_131394cuda3std3__442_GLOBAL__N__dd224ce6_4_k_cu_0314f18f_131396ignoreE,@object
	.size		_ZN40_INTERNAL_dd224ce6_4_k_cu_0314f18f_131394cuda3std3__442_GLOBAL__N__dd224ce6_4_k_cu_0314f18f_131396ignoreE,(_ZN40_INTERNAL_dd224ce6_4_k_cu_0314f18f_131394cute7productE - _ZN40_INTERNAL_dd224ce6_4_k_cu_0314f18f_131394cuda3std3__442_GLOBAL__N__dd224ce6_4_k_cu_0314f18f_131396ignoreE)
_ZN40_INTERNAL_dd224ce6_4_k_cu_0314f18f_131394cuda3std3__442_GLOBAL__N__dd224ce6_4_k_cu_0314f18f_131396ignoreE:
	.zero		1
	.type		_ZN40_INTERNAL_dd224ce6_4_k_cu_0314f18f_131394cute7productE,@object
	.size		_ZN40_INTERNAL_dd224ce6_4_k_cu_0314f18f_131394cute7productE,(_ZN40_INTERNAL_dd224ce6_4_k_cu_0314f18f_131394cuda3std3__45__cpo3endE - _ZN40_INTERNAL_dd224ce6_4_k_cu_0314f18f_131394cute7productE)
_ZN40_INTERNAL_dd224ce6_4_k_cu_0314f18f_131394cute7productE:
	.zero		1
	.type		_ZN40_INTERNAL_dd224ce6_4_k_cu_0314f18f_131394cuda3std3__45__cpo3endE,@object
	.size		_ZN40_INTERNAL_dd224ce6_4_k_cu_0314f18f_131394cuda3std3__45__cpo3endE,(_ZN40_INTERNAL_dd224ce6_4_k_cu_0314f18f_131394cuda3std3__419piecewise_constructE - _ZN40_INTERNAL_dd224ce6_4_k_cu_0314f18f_131394cuda3std3__45__cpo3endE)
_ZN40_INTERNAL_dd224ce6_4_k_cu_0314f18f_131394cuda3std3__45__cpo3endE:
	.zero		1
	.type		_ZN40_INTERNAL_dd224ce6_4_k_cu_0314f18f_131394cuda3std3__419piecewise_constructE,@object
	.size		_ZN40_INTERNAL_dd224ce6_4_k_cu_0314f18f_131394cuda3std3__419piecewise_constructE,(_ZN40_INTERNAL_dd224ce6_4_k_cu_0314f18f_131394cuda3std3__45__cpo4cendE - _ZN40_INTERNAL_dd224ce6_4_k_cu_0314f18f_131394cuda3std3__419piecewise_constructE)
_ZN40_INTERNAL_dd224ce6_4_k_cu_0314f18f_131394cuda3std3__419piecewise_constructE:
	.zero		1
	.type		_ZN40_INTERNAL_dd224ce6_4_k_cu_0314f18f_131394cuda3std3__45__cpo4cendE,@object
	.size		_ZN40_INTERNAL_dd224ce6_4_k_cu_0314f18f_131394cuda3std3__45__cpo4cendE,(_ZN40_INTERNAL_dd224ce6_4_k_cu_0314f18f_131394cuda3std6ranges3__45__cpo4swapE - _ZN40_INTERNAL_dd224ce6_4_k_cu_0314f18f_131394cuda3std3__45__cpo4cendE)
_ZN40_INTERNAL_dd224ce6_4_k_cu_0314f18f_131394cuda3std3__45__cpo4cendE:
	.zero		1
	.type		_ZN40_INTERNAL_dd224ce6_4_k_cu_0314f18f_131394cuda3std6ranges3__45__cpo4swapE,@object
	.size		_ZN40_INTERNAL_dd224ce6_4_k_cu_0314f18f_131394cuda3std6ranges3__45__cpo4swapE,(.L_8 - _ZN40_INTERNAL_dd224ce6_4_k_cu_0314f18f_131394cuda3std6ranges3__45__cpo4swapE)
_ZN40_INTERNAL_dd224ce6_4_k_cu_0314f18f_131394cuda3std6ranges3__45__cpo4swapE:
	.zero		1
.L_8:


//--------------------- .nv.constant0._ZN7cutlass13device_kernelINS_4gemm6kernel13GemmUniversalIN4cute5tupleIJiiiiEEENS1_10collective13CollectiveMmaINS1_34MainloopSm90TmaGmmaWarpSpecializedILi5ENS5_IJNS4_1CILi2EEENSA_ILi1EEESC_EEENS1_35KernelTmaWarpSpecializedCooperativeEEENS5_IJNSA_ILi128EEENSA_ILi176EEESG_EEEaNS5_IJlSC_lEEEaSJ_NS4_8TiledMMAINS4_8MMA_AtomIJNS4_4SM904GMMA26MMA_64x16x32_S32S8S8_SS_TNEEEENS4_6LayoutISD_NS5_IJSC_NSA_ILi0EEESR_EEEEENS5_IJNS4_10UnderscoreESU_SU_EEEEENS4_13SM90_TMA_LOADENS4_14ComposedLayoutINS4_7SwizzleILi3ELi4ELi3EEENS4_18smem_ptr_flag_bitsILi8EEENSQ_INS5_IJNSA_ILi8EEESG_EEENS5_IJSG_SC_EEEEEEEvNS4_8identityENS4_23SM90_TMA_LOAD_MULTICASTES17_vS18_EENS_8epilogue10collective6detail29Sm90TmaWarpSpecializedAdapterINS1C_15DefaultEpilogueIaSJ_SJ_NS1B_6thread17LinearCombinationIaLi1EiiLNS1G_9ScaleType4KindE0ELNS_15FloatRoundStyleE2EaEENS1_15EpilogueDefaultEEEEEvvEEEEvNT_6ParamsE --------------------------
	.section	.nv.constant0._ZN7cutlass13device_kernelINS_4gemm6kernel13GemmUniversalIN4cute5tupleIJiiiiEEENS1_10collective13CollectiveMmaINS1_34MainloopSm90TmaGmmaWarpSpecializedILi5ENS5_IJNS4_1CILi2EEENSA_ILi1EEESC_EEENS1_35KernelTmaWarpSpecializedCooperativeEEENS5_IJNSA_ILi128EEENSA_ILi176EEESG_EEEaNS5_IJlSC_lEEEaSJ_NS4_8TiledMMAINS4_8MMA_AtomIJNS4_4SM904GMMA26MMA_64x16x32_S32S8S8_SS_TNEEEENS4_6LayoutISD_NS5_IJSC_NSA_ILi0EEESR_EEEEENS5_IJNS4_10UnderscoreESU_SU_EEEEENS4_13SM90_TMA_LOADENS4_14ComposedLayoutINS4_7SwizzleILi3ELi4ELi3EEENS4_18smem_ptr_flag_bitsILi8EEENSQ_INS5_IJNSA_ILi8EEESG_EEENS5_IJSG_SC_EEEEEEEvNS4_8identityENS4_23SM90_TMA_LOAD_MULTICASTES17_vS18_EENS_8epilogue10collective6detail29Sm90TmaWarpSpecializedAdapterINS1C_15DefaultEpilogueIaSJ_SJ_NS1B_6thread17LinearCombinationIaLi1EiiLNS1G_9ScaleType4KindE0ELNS_15FloatRoundStyleE2EaEENS1_15EpilogueDefaultEEEEEvvEEEEvNT_6ParamsE,"a",@progbits
	.sectionflags	@""
	.align	4
.nv.constant0._ZN7cutlass13device_kernelINS_4gemm6kernel13GemmUniversalIN4cute5tupleIJiiiiEEENS1_10collective13CollectiveMmaINS1_34MainloopSm90TmaGmmaWarpSpecializedILi5ENS5_IJNS4_1CILi2EEENSA_ILi1EEESC_EEENS1_35KernelTmaWarpSpecializedCooperativeEEENS5_IJNSA_ILi128EEENSA_ILi176EEESG_EEEaNS5_IJlSC_lEEEaSJ_NS4_8TiledMMAINS4_8MMA_AtomIJNS4_4SM904GMMA26MMA_64x16x32_S32S8S8_SS_TNEEEENS4_6LayoutISD_NS5_IJSC_NSA_ILi0EEESR_EEEEENS5_IJNS4_10UnderscoreESU_SU_EEEEENS4_13SM90_TMA_LOADENS4_14ComposedLayoutINS4_7SwizzleILi3ELi4ELi3EEENS4_18smem_ptr_flag_bitsILi8EEENSQ_INS5_IJNSA_ILi8EEESG_EEENS5_IJSG_SC_EEEEEEEvNS4_8identityENS4_23SM90_TMA_LOAD_MULTICASTES17_vS18_EENS_8epilogue10collective6detail29Sm90TmaWarpSpecializedAdapterINS1C_15DefaultEpilogueIaSJ_SJ_NS1B_6thread17LinearCombinationIaLi1EiiLNS1G_9ScaleType4KindE0ELNS_15FloatRoundStyleE2EaEENS1_15EpilogueDefaultEEEEEvvEEEEvNT_6ParamsE:
	.zero		1664


//--------------------- SYMBOLS --------------------------

	.type		.nv.reservedSmem.offset0,@object
	.size		.nv.reservedSmem.offset0,0x4
	.type		__assertfail,@function
